//
// Generated by NVIDIA NVVM Compiler
//
// Compiler Build ID: CL-36424714
// Cuda compilation tools, release 13.0, V13.0.88
// Based on NVVM 20.0.0
//

.version 9.0
.target sm_100
.address_size 64

	// .globl	_Z7reduce0PiS_i
.global .align 1 .b8 _ZN34_INTERNAL_d08c0201_4_k_cu_932465c34cuda3std3__45__cpo5beginE[1];
.global .align 1 .b8 _ZN34_INTERNAL_d08c0201_4_k_cu_932465c34cuda3std3__45__cpo3endE[1];
.global .align 1 .b8 _ZN34_INTERNAL_d08c0201_4_k_cu_932465c34cuda3std3__45__cpo6cbeginE[1];
.global .align 1 .b8 _ZN34_INTERNAL_d08c0201_4_k_cu_932465c34cuda3std3__45__cpo4cendE[1];
.global .align 1 .b8 _ZN34_INTERNAL_d08c0201_4_k_cu_932465c34cuda3std3__45__cpo6rbeginE[1];
.global .align 1 .b8 _ZN34_INTERNAL_d08c0201_4_k_cu_932465c34cuda3std3__45__cpo4rendE[1];
.global .align 1 .b8 _ZN34_INTERNAL_d08c0201_4_k_cu_932465c34cuda3std3__45__cpo7crbeginE[1];
.global .align 1 .b8 _ZN34_INTERNAL_d08c0201_4_k_cu_932465c34cuda3std3__45__cpo5crendE[1];
.global .align 1 .b8 _ZN34_INTERNAL_d08c0201_4_k_cu_932465c34cuda3std3__436_GLOBAL__N__d08c0201_4_k_cu_932465c36ignoreE[1];
.global .align 1 .b8 _ZN34_INTERNAL_d08c0201_4_k_cu_932465c34cuda3std3__419piecewise_constructE[1];
.global .align 1 .b8 _ZN34_INTERNAL_d08c0201_4_k_cu_932465c34cuda3std3__48in_placeE[1];
.global .align 1 .b8 _ZN34_INTERNAL_d08c0201_4_k_cu_932465c34cuda3std3__420unreachable_sentinelE[1];
.global .align 1 .b8 _ZN34_INTERNAL_d08c0201_4_k_cu_932465c34cuda3std3__47nulloptE[1];
.global .align 1 .b8 _ZN34_INTERNAL_d08c0201_4_k_cu_932465c34cuda3std3__48unexpectE[1];
.global .align 1 .b8 _ZN34_INTERNAL_d08c0201_4_k_cu_932465c34cuda3std6ranges3__45__cpo4swapE[1];
.global .align 1 .b8 _ZN34_INTERNAL_d08c0201_4_k_cu_932465c34cuda3std6ranges3__45__cpo9iter_moveE[1];
.global .align 1 .b8 _ZN34_INTERNAL_d08c0201_4_k_cu_932465c34cuda3std6ranges3__45__cpo5beginE[1];
.global .align 1 .b8 _ZN34_INTERNAL_d08c0201_4_k_cu_932465c34cuda3std6ranges3__45__cpo3endE[1];
.global .align 1 .b8 _ZN34_INTERNAL_d08c0201_4_k_cu_932465c34cuda3std6ranges3__45__cpo6cbeginE[1];
.global .align 1 .b8 _ZN34_INTERNAL_d08c0201_4_k_cu_932465c34cuda3std6ranges3__45__cpo4cendE[1];
.global .align 1 .b8 _ZN34_INTERNAL_d08c0201_4_k_cu_932465c34cuda3std6ranges3__45__cpo7advanceE[1];
.global .align 1 .b8 _ZN34_INTERNAL_d08c0201_4_k_cu_932465c34cuda3std6ranges3__45__cpo9iter_swapE[1];
.global .align 1 .b8 _ZN34_INTERNAL_d08c0201_4_k_cu_932465c34cuda3std6ranges3__45__cpo4nextE[1];
.global .align 1 .b8 _ZN34_INTERNAL_d08c0201_4_k_cu_932465c34cuda3std6ranges3__45__cpo4prevE[1];
.global .align 1 .b8 _ZN34_INTERNAL_d08c0201_4_k_cu_932465c34cuda3std6ranges3__45__cpo4dataE[1];
.global .align 1 .b8 _ZN34_INTERNAL_d08c0201_4_k_cu_932465c34cuda3std6ranges3__45__cpo5cdataE[1];
.global .align 1 .b8 _ZN34_INTERNAL_d08c0201_4_k_cu_932465c34cuda3std6ranges3__45__cpo4sizeE[1];
.global .align 1 .b8 _ZN34_INTERNAL_d08c0201_4_k_cu_932465c34cuda3std6ranges3__45__cpo5ssizeE[1];
.global .align 1 .b8 _ZN34_INTERNAL_d08c0201_4_k_cu_932465c34cuda3std6ranges3__45__cpo8distanceE[1];
.global .align 1 .b8 _ZN34_INTERNAL_d08c0201_4_k_cu_932465c36thrust24THRUST_300001_SM_1000_NS8cuda_cub3parE[1];
.global .align 1 .b8 _ZN34_INTERNAL_d08c0201_4_k_cu_932465c36thrust24THRUST_300001_SM_1000_NS8cuda_cub10par_nosyncE[1];
.global .align 1 .b8 _ZN34_INTERNAL_d08c0201_4_k_cu_932465c36thrust24THRUST_300001_SM_1000_NS6system6detail10sequential3seqE[1];
.global .align 1 .b8 _ZN34_INTERNAL_d08c0201_4_k_cu_932465c36thrust24THRUST_300001_SM_1000_NS6system3cpp3parE[1];
.global .align 1 .b8 _ZN34_INTERNAL_d08c0201_4_k_cu_932465c36thrust24THRUST_300001_SM_1000_NS12placeholders2_1E[1];
.global .align 1 .b8 _ZN34_INTERNAL_d08c0201_4_k_cu_932465c36thrust24THRUST_300001_SM_1000_NS12placeholders2_2E[1];
.global .align 1 .b8 _ZN34_INTERNAL_d08c0201_4_k_cu_932465c36thrust24THRUST_300001_SM_1000_NS12placeholders2_3E[1];
.global .align 1 .b8 _ZN34_INTERNAL_d08c0201_4_k_cu_932465c36thrust24THRUST_300001_SM_1000_NS12placeholders2_4E[1];
.global .align 1 .b8 _ZN34_INTERNAL_d08c0201_4_k_cu_932465c36thrust24THRUST_300001_SM_1000_NS12placeholders2_5E[1];
.global .align 1 .b8 _ZN34_INTERNAL_d08c0201_4_k_cu_932465c36thrust24THRUST_300001_SM_1000_NS12placeholders2_6E[1];
.global .align 1 .b8 _ZN34_INTERNAL_d08c0201_4_k_cu_932465c36thrust24THRUST_300001_SM_1000_NS12placeholders2_7E[1];
.global .align 1 .b8 _ZN34_INTERNAL_d08c0201_4_k_cu_932465c36thrust24THRUST_300001_SM_1000_NS12placeholders2_8E[1];
.global .align 1 .b8 _ZN34_INTERNAL_d08c0201_4_k_cu_932465c36thrust24THRUST_300001_SM_1000_NS12placeholders2_9E[1];
.global .align 1 .b8 _ZN34_INTERNAL_d08c0201_4_k_cu_932465c36thrust24THRUST_300001_SM_1000_NS12placeholders3_10E[1];
.global .align 1 .b8 _ZN34_INTERNAL_d08c0201_4_k_cu_932465c36thrust24THRUST_300001_SM_1000_NS3seqE[1];
.global .align 1 .b8 _ZN34_INTERNAL_d08c0201_4_k_cu_932465c36thrust24THRUST_300001_SM_1000_NS6deviceE[1];
.extern .shared .align 16 .b8 sdata[];

.visible .entry _Z7reduce0PiS_i(
	.param .u64 .ptr .align 1 _Z7reduce0PiS_i_param_0,
	.param .u64 .ptr .align 1 _Z7reduce0PiS_i_param_1,
	.param .u32 _Z7reduce0PiS_i_param_2
)
{
	.reg .pred 	%p<6>;
	.reg .b32 	%r<23>;
	.reg .b64 	%rd<9>;

	ld.param.u64 	%rd1, [_Z7reduce0PiS_i_param_0];
	ld.param.u64 	%rd2, [_Z7reduce0PiS_i_param_1];
	ld.param.u32 	%r8, [_Z7reduce0PiS_i_param_2];
	mov.u32 	%r1, %tid.x;
	mov.u32 	%r2, %ctaid.x;
	mov.u32 	%r3, %ntid.x;
	mad.lo.s32 	%r4, %r2, %r3, %r1;
	shl.b32 	%r9, %r1, 2;
	mov.u32 	%r10, sdata;
	add.s32 	%r5, %r10, %r9;
	mov.b32 	%r11, 0;
	st.shared.u32 	[%r5], %r11;
	setp.ge.u32 	%p1, %r4, %r8;
	@%p1 bra 	$L__BB0_2;
	cvta.to.global.u64 	%rd3, %rd1;
	mul.wide.u32 	%rd4, %r4, 4;
	add.s64 	%rd5, %rd3, %rd4;
	ld.global.u32 	%r12, [%rd5];
	st.shared.u32 	[%r5], %r12;
$L__BB0_2:
	bar.sync 	0;
	setp.lt.u32 	%p2, %r3, 2;
	@%p2 bra 	$L__BB0_7;
	mov.b32 	%r22, 1;
$L__BB0_4:
	shl.b32 	%r7, %r22, 1;
	add.s32 	%r14, %r7, -1;
	and.b32  	%r15, %r14, %r1;
	setp.ne.s32 	%p3, %r15, 0;
	@%p3 bra 	$L__BB0_6;
	shl.b32 	%r16, %r22, 2;
	add.s32 	%r17, %r5, %r16;
	ld.shared.u32 	%r18, [%r17];
	ld.shared.u32 	%r19, [%r5];
	add.s32 	%r20, %r19, %r18;
	st.shared.u32 	[%r5], %r20;
$L__BB0_6:
	bar.sync 	0;
	setp.lt.u32 	%p4, %r7, %r3;
	mov.u32 	%r22, %r7;
	@%p4 bra 	$L__BB0_4;
$L__BB0_7:
	setp.ne.s32 	%p5, %r1, 0;
	@%p5 bra 	$L__BB0_9;
	ld.shared.u32 	%r21, [sdata];
	cvta.to.global.u64 	%rd6, %rd2;
	mul.wide.u32 	%rd7, %r2, 4;
	add.s64 	%rd8, %rd6, %rd7;
	st.global.u32 	[%rd8], %r21;
$L__BB0_9:
	ret;

}
	// .globl	_Z7reduce1PiS_i
.visible .entry _Z7reduce1PiS_i(
	.param .u64 .ptr .align 1 _Z7reduce1PiS_i_param_0,
	.param .u64 .ptr .align 1 _Z7reduce1PiS_i_param_1,
	.param .u32 _Z7reduce1PiS_i_param_2
)
{
	.reg .pred 	%p<6>;
	.reg .b32 	%r<26>;
	.reg .b64 	%rd<9>;

	ld.param.u64 	%rd1, [_Z7reduce1PiS_i_param_0];
	ld.param.u64 	%rd2, [_Z7reduce1PiS_i_param_1];
	ld.param.u32 	%r9, [_Z7reduce1PiS_i_param_2];
	mov.u32 	%r1, %tid.x;
	mov.u32 	%r2, %ctaid.x;
	mov.u32 	%r3, %ntid.x;
	mad.lo.s32 	%r4, %r2, %r3, %r1;
	shl.b32 	%r10, %r1, 2;
	mov.u32 	%r11, sdata;
	add.s32 	%r5, %r11, %r10;
	mov.b32 	%r12, 0;
	st.shared.u32 	[%r5], %r12;
	setp.ge.u32 	%p1, %r4, %r9;
	@%p1 bra 	$L__BB1_2;
	cvta.to.global.u64 	%rd3, %rd1;
	mul.wide.u32 	%rd4, %r4, 4;
	add.s64 	%rd5, %rd3, %rd4;
	ld.global.u32 	%r13, [%rd5];
	st.shared.u32 	[%r5], %r13;
$L__BB1_2:
	bar.sync 	0;
	setp.lt.u32 	%p2, %r3, 2;
	@%p2 bra 	$L__BB1_7;
	mov.b32 	%r25, 1;
$L__BB1_4:
	shl.b32 	%r7, %r25, 1;
	mul.lo.s32 	%r8, %r7, %r1;
	setp.ge.u32 	%p3, %r8, %r3;
	@%p3 bra 	$L__BB1_6;
	add.s32 	%r15, %r8, %r25;
	shl.b32 	%r16, %r15, 2;
	add.s32 	%r18, %r11, %r16;
	ld.shared.u32 	%r19, [%r18];
	shl.b32 	%r20, %r8, 2;
	add.s32 	%r21, %r11, %r20;
	ld.shared.u32 	%r22, [%r21];
	add.s32 	%r23, %r22, %r19;
	st.shared.u32 	[%r21], %r23;
$L__BB1_6:
	bar.sync 	0;
	setp.lt.u32 	%p4, %r7, %r3;
	mov.u32 	%r25, %r7;
	@%p4 bra 	$L__BB1_4;
$L__BB1_7:
	setp.ne.s32 	%p5, %r1, 0;
	@%p5 bra 	$L__BB1_9;
	ld.shared.u32 	%r24, [sdata];
	cvta.to.global.u64 	%rd6, %rd2;
	mul.wide.u32 	%rd7, %r2, 4;
	add.s64 	%rd8, %rd6, %rd7;
	st.global.u32 	[%rd8], %r24;
$L__BB1_9:
	ret;

}
	// .globl	_Z7reduce2PiS_i
.visible .entry _Z7reduce2PiS_i(
	.param .u64 .ptr .align 1 _Z7reduce2PiS_i_param_0,
	.param .u64 .ptr .align 1 _Z7reduce2PiS_i_param_1,
	.param .u32 _Z7reduce2PiS_i_param_2
)
{
	.reg .pred 	%p<6>;
	.reg .b32 	%r<20>;
	.reg .b64 	%rd<9>;

	ld.param.u64 	%rd1, [_Z7reduce2PiS_i_param_0];
	ld.param.u64 	%rd2, [_Z7reduce2PiS_i_param_1];
	ld.param.u32 	%r8, [_Z7reduce2PiS_i_param_2];
	mov.u32 	%r1, %tid.x;
	mov.u32 	%r2, %ctaid.x;
	mov.u32 	%r19, %ntid.x;
	mad.lo.s32 	%r4, %r2, %r19, %r1;
	shl.b32 	%r9, %r1, 2;
	mov.u32 	%r10, sdata;
	add.s32 	%r5, %r10, %r9;
	mov.b32 	%r11, 0;
	st.shared.u32 	[%r5], %r11;
	setp.ge.u32 	%p1, %r4, %r8;
	@%p1 bra 	$L__BB2_2;
	cvta.to.global.u64 	%rd3, %rd1;
	mul.wide.u32 	%rd4, %r4, 4;
	add.s64 	%rd5, %rd3, %rd4;
	ld.global.u32 	%r12, [%rd5];
	st.shared.u32 	[%r5], %r12;
$L__BB2_2:
	bar.sync 	0;
	setp.lt.u32 	%p2, %r19, 2;
	@%p2 bra 	$L__BB2_6;
$L__BB2_3:
	shr.u32 	%r7, %r19, 1;
	setp.ge.u32 	%p3, %r1, %r7;
	@%p3 bra 	$L__BB2_5;
	shl.b32 	%r13, %r7, 2;
	add.s32 	%r14, %r5, %r13;
	ld.shared.u32 	%r15, [%r14];
	ld.shared.u32 	%r16, [%r5];
	add.s32 	%r17, %r16, %r15;
	st.shared.u32 	[%r5], %r17;
$L__BB2_5:
	bar.sync 	0;
	setp.gt.u32 	%p4, %r19, 3;
	mov.u32 	%r19, %r7;
	@%p4 bra 	$L__BB2_3;
$L__BB2_6:
	setp.ne.s32 	%p5, %r1, 0;
	@%p5 bra 	$L__BB2_8;
	ld.shared.u32 	%r18, [sdata];
	cvta.to.global.u64 	%rd6, %rd2;
	mul.wide.u32 	%rd7, %r2, 4;
	add.s64 	%rd8, %rd6, %rd7;
	st.global.u32 	[%rd8], %r18;
$L__BB2_8:
	ret;

}
	// .globl	_Z7reduce3PiS_i
.visible .entry _Z7reduce3PiS_i(
	.param .u64 .ptr .align 1 _Z7reduce3PiS_i_param_0,
	.param .u64 .ptr .align 1 _Z7reduce3PiS_i_param_1,
	.param .u32 _Z7reduce3PiS_i_param_2
)
{
	.reg .pred 	%p<6>;
	.reg .b32 	%r<24>;
	.reg .b64 	%rd<11>;

	ld.param.u64 	%rd1, [_Z7reduce3PiS_i_param_0];
	ld.param.u64 	%rd2, [_Z7reduce3PiS_i_param_1];
	ld.param.u32 	%r9, [_Z7reduce3PiS_i_param_2];
	mov.u32 	%r1, %tid.x;
	mov.u32 	%r2, %ctaid.x;
	mov.u32 	%r23, %ntid.x;
	mul.lo.s32 	%r10, %r23, %r2;
	shl.b32 	%r11, %r10, 1;
	add.s32 	%r4, %r11, %r1;
	add.s32 	%r5, %r4, %r23;
	setp.ge.u32 	%p1, %r5, %r9;
	shl.b32 	%r12, %r1, 2;
	mov.u32 	%r13, sdata;
	add.s32 	%r6, %r13, %r12;
	@%p1 bra 	$L__BB3_2;
	cvta.to.global.u64 	%rd3, %rd1;
	mul.wide.u32 	%rd4, %r4, 4;
	add.s64 	%rd5, %rd3, %rd4;
	ld.global.u32 	%r14, [%rd5];
	mul.wide.u32 	%rd6, %r5, 4;
	add.s64 	%rd7, %rd3, %rd6;
	ld.global.u32 	%r15, [%rd7];
	add.s32 	%r16, %r15, %r14;
	st.shared.u32 	[%r6], %r16;
$L__BB3_2:
	setp.lt.u32 	%p2, %r23, 2;
	@%p2 bra 	$L__BB3_6;
$L__BB3_3:
	shr.u32 	%r8, %r23, 1;
	setp.ge.u32 	%p3, %r1, %r8;
	@%p3 bra 	$L__BB3_5;
	shl.b32 	%r17, %r8, 2;
	add.s32 	%r18, %r6, %r17;
	ld.shared.u32 	%r19, [%r18];
	ld.shared.u32 	%r20, [%r6];
	add.s32 	%r21, %r20, %r19;
	st.shared.u32 	[%r6], %r21;
$L__BB3_5:
	bar.sync 	0;
	setp.gt.u32 	%p4, %r23, 3;
	mov.u32 	%r23, %r8;
	@%p4 bra 	$L__BB3_3;
$L__BB3_6:
	setp.ne.s32 	%p5, %r1, 0;
	@%p5 bra 	$L__BB3_8;
	ld.shared.u32 	%r22, [sdata];
	cvta.to.global.u64 	%rd8, %rd2;
	mul.wide.u32 	%rd9, %r2, 4;
	add.s64 	%rd10, %rd8, %rd9;
	st.global.u32 	[%rd10], %r22;
$L__BB3_8:
	ret;

}
	// .globl	_ZN3cub18CUB_300001_SM_10006detail11EmptyKernelIvEEvv
.visible .entry _ZN3cub18CUB_300001_SM_10006detail11EmptyKernelIvEEvv()
{


	ret;

}
	// .globl	_ZN3cub18CUB_300001_SM_10006detail8for_each13static_kernelINS2_12policy_hub_t12policy_500_tEmN6thrust24THRUST_300001_SM_1000_NS8cuda_cub20__uninitialized_fill7functorINS7_10device_ptrIiEEiEEEEvT0_T1_
.visible .entry _ZN3cub18CUB_300001_SM_10006detail8for_each13static_kernelINS2_12policy_hub_t12policy_500_tEmN6thrust24THRUST_300001_SM_1000_NS8cuda_cub20__uninitialized_fill7functorINS7_10device_ptrIiEEiEEEEvT0_T1_(
	.param .u64 _ZN3cub18CUB_300001_SM_10006detail8for_each13static_kernelINS2_12policy_hub_t12policy_500_tEmN6thrust24THRUST_300001_SM_1000_NS8cuda_cub20__uninitialized_fill7functorINS7_10device_ptrIiEEiEEEEvT0_T1__param_0,
	.param .align 8 .b8 _ZN3cub18CUB_300001_SM_10006detail8for_each13static_kernelINS2_12policy_hub_t12policy_500_tEmN6thrust24THRUST_300001_SM_1000_NS8cuda_cub20__uninitialized_fill7functorINS7_10device_ptrIiEEiEEEEvT0_T1__param_1[16]
)
.maxntid 256
{
	.reg .pred 	%p<4>;
	.reg .b16 	%rs<5>;
	.reg .b32 	%r<12>;
	.reg .b64 	%rd<16>;

	ld.param.u32 	%r3, [_ZN3cub18CUB_300001_SM_10006detail8for_each13static_kernelINS2_12policy_hub_t12policy_500_tEmN6thrust24THRUST_300001_SM_1000_NS8cuda_cub20__uninitialized_fill7functorINS7_10device_ptrIiEEiEEEEvT0_T1__param_1+8];
	ld.param.u64 	%rd4, [_ZN3cub18CUB_300001_SM_10006detail8for_each13static_kernelINS2_12policy_hub_t12policy_500_tEmN6thrust24THRUST_300001_SM_1000_NS8cuda_cub20__uninitialized_fill7functorINS7_10device_ptrIiEEiEEEEvT0_T1__param_1];
	ld.param.u64 	%rd5, [_ZN3cub18CUB_300001_SM_10006detail8for_each13static_kernelINS2_12policy_hub_t12policy_500_tEmN6thrust24THRUST_300001_SM_1000_NS8cuda_cub20__uninitialized_fill7functorINS7_10device_ptrIiEEiEEEEvT0_T1__param_0];
	mov.u32 	%r9, %ctaid.x;
	mul.wide.u32 	%rd1, %r9, 512;
	sub.s64 	%rd2, %rd5, %rd1;
	setp.lt.u64 	%p1, %rd2, 512;
	@%p1 bra 	$L__BB5_2;
	mov.u32 	%r11, %tid.x;
	cvta.to.global.u64 	%rd11, %rd4;
	cvt.u64.u32 	%rd12, %r11;
	add.s64 	%rd13, %rd1, %rd12;
	shl.b64 	%rd14, %rd13, 2;
	add.s64 	%rd15, %rd11, %rd14;
	st.global.u32 	[%rd15], %r3;
	st.global.u32 	[%rd15+1024], %r3;
	bra.uni 	$L__BB5_6;
$L__BB5_2:
	cvta.to.global.u64 	%rd6, %rd4;
	mov.u32 	%r2, %tid.x;
	cvt.u64.u32 	%rd7, %r2;
	setp.le.u64 	%p2, %rd2, %rd7;
	add.s64 	%rd8, %rd1, %rd7;
	shl.b64 	%rd9, %rd8, 2;
	add.s64 	%rd3, %rd6, %rd9;
	@%p2 bra 	$L__BB5_4;
	st.global.u32 	[%rd3], %r3;
$L__BB5_4:
	add.s32 	%r10, %r2, 256;
	cvt.u64.u32 	%rd10, %r10;
	setp.le.u64 	%p3, %rd2, %rd10;
	@%p3 bra 	$L__BB5_6;
	st.global.u32 	[%rd3+1024], %r3;
$L__BB5_6:
	ret;

}


// ===== COMPILED SASS (sm_100) =====

	.target	sm_100

	.elftype	@"ET_EXEC"


//--------------------- .note.nv.tkinfo           --------------------------
	.section	.note.nv.tkinfo,"",@"SHT_NOTE"
	.sectionflags	@"SHF_NOTE_NV_TKINFO"
	.tkinfo
        /*0018*/ 	.word	0x00000002
        /*0030*/ 	.string	""
        /*0030*/ 	.string	"ptxas"
        /*0030*/ 	.string	"Cuda compilation tools, release 13.0, V13.0.88"
        /*0030*/ 	.string	"Build cuda_13.0.r13.0/compiler.36424714_0"
        /*0030*/ 	.string	"-arch sm_100 -m 64 "



//--------------------- .note.nv.cuinfo           --------------------------
	.section	.note.nv.cuinfo,"",@"SHT_NOTE"
	.sectionflags	@"SHF_NOTE_NV_CUINFO"
        /*0018*/ 	.short	0x0002
        /*001a*/ 	.short	0x0064
        /*001c*/ 	.short	0x0082
	.zero		2


//--------------------- .nv.info                  --------------------------
	.section	.nv.info,"",@"SHT_CUDA_INFO"
	.align	4


	//----- nvinfo : EIATTR_REGCOUNT
	.align		4
        /*0000*/ 	.byte	0x04, 0x2f
        /*0002*/ 	.short	(.L_46 - .L_45)
	.align		4
.L_45:
        /*0004*/ 	.word	index@(_Z7reduce0PiS_i)
        /*0008*/ 	.word	0x0000000c


	//----- nvinfo : EIATTR_FRAME_SIZE
	.align		4
.L_46:
        /*000c*/ 	.byte	0x04, 0x11
        /*000e*/ 	.short	(.L_48 - .L_47)
	.align		4
.L_47:
        /*0010*/ 	.word	index@(_Z7reduce0PiS_i)
        /*0014*/ 	.word	0x00000000


	//----- nvinfo : EIATTR_REGCOUNT
	.align		4
.L_48:
        /*0018*/ 	.byte	0x04, 0x2f
        /*001a*/ 	.short	(.L_50 - .L_49)
	.align		4
.L_49:
        /*001c*/ 	.word	index@(_Z7reduce1PiS_i)
        /*0020*/ 	.word	0x0000000c


	//----- nvinfo : EIATTR_FRAME_SIZE
	.align		4
.L_50:
        /*0024*/ 	.byte	0x04, 0x11
        /*0026*/ 	.short	(.L_52 - .L_51)
	.align		4
.L_51:
        /*0028*/ 	.word	index@(_Z7reduce1PiS_i)
        /*002c*/ 	.word	0x00000000


	//----- nvinfo : EIATTR_REGCOUNT
	.align		4
.L_52:
        /*0030*/ 	.byte	0x04, 0x2f
        /*0032*/ 	.short	(.L_54 - .L_53)
	.align		4
.L_53:
        /*0034*/ 	.word	index@(_Z7reduce2PiS_i)
        /*0038*/ 	.word	0x0000000c


	//----- nvinfo : EIATTR_FRAME_SIZE
	.align		4
.L_54:
        /*003c*/ 	.byte	0x04, 0x11
        /*003e*/ 	.short	(.L_56 - .L_55)
	.align		4
.L_55:
        /*0040*/ 	.word	index@(_Z7reduce2PiS_i)
        /*0044*/ 	.word	0x00000000


	//----- nvinfo : EIATTR_REGCOUNT
	.align		4
.L_56:
        /*0048*/ 	.byte	0x04, 0x2f
        /*004a*/ 	.short	(.L_58 - .L_57)
	.align		4
.L_57:
        /*004c*/ 	.word	index@(_Z7reduce3PiS_i)
        /*0050*/ 	.word	0x0000000e


	//----- nvinfo : EIATTR_FRAME_SIZE
	.align		4
.L_58:
        /*0054*/ 	.byte	0x04, 0x11
        /*0056*/ 	.short	(.L_60 - .L_59)
	.align		4
.L_59:
        /*0058*/ 	.word	index@(_Z7reduce3PiS_i)
        /*005c*/ 	.word	0x00000000


	//----- nvinfo : EIATTR_REGCOUNT
	.align		4
.L_60:
        /*0060*/ 	.byte	0x04, 0x2f
        /*0062*/ 	.short	(.L_62 - .L_61)
	.align		4
.L_61:
        /*0064*/ 	.word	index@(_ZN3cub18CUB_300001_SM_10006detail11EmptyKernelIvEEvv)
        /*0068*/ 	.word	0x00000004


	//----- nvinfo : EIATTR_FRAME_SIZE
	.align		4
.L_62:
        /*006c*/ 	.byte	0x04, 0x11
        /*006e*/ 	.short	(.L_64 - .L_63)
	.align		4
.L_63:
        /*0070*/ 	.word	index@(_ZN3cub18CUB_300001_SM_10006detail11EmptyKernelIvEEvv)
        /*0074*/ 	.word	0x00000000


	//----- nvinfo : EIATTR_REGCOUNT
	.align		4
.L_64:
        /*0078*/ 	.byte	0x04, 0x2f
        /*007a*/ 	.short	(.L_66 - .L_65)
	.align		4
.L_65:
        /*007c*/ 	.word	index@(_ZN3cub18CUB_300001_SM_10006detail8for_each13static_kernelINS2_12policy_hub_t12policy_500_tEmN6thrust24THRUST_300001_SM_1000_NS8cuda_cub20__uninitialized_fill7functorINS7_10device_ptrIiEEiEEEEvT0_T1_)
        /*0080*/ 	.word	0x00000008


	//----- nvinfo : EIATTR_FRAME_SIZE
	.align		4
.L_66:
        /*0084*/ 	.byte	0x04, 0x11
        /*0086*/ 	.short	(.L_68 - .L_67)
	.align		4
.L_67:
        /*0088*/ 	.word	index@(_ZN3cub18CUB_300001_SM_10006detail8for_each13static_kernelINS2_12policy_hub_t12policy_500_tEmN6thrust24THRUST_300001_SM_1000_NS8cuda_cub20__uninitialized_fill7functorINS7_10device_ptrIiEEiEEEEvT0_T1_)
        /*008c*/ 	.word	0x00000000


	//----- nvinfo : EIATTR_MIN_STACK_SIZE
	.align		4
.L_68:
        /*0090*/ 	.byte	0x04, 0x12
        /*0092*/ 	.short	(.L_70 - .L_69)
	.align		4
.L_69:
        /*0094*/ 	.word	index@(_ZN3cub18CUB_300001_SM_10006detail8for_each13static_kernelINS2_12policy_hub_t12policy_500_tEmN6thrust24THRUST_300001_SM_1000_NS8cuda_cub20__uninitialized_fill7functorINS7_10device_ptrIiEEiEEEEvT0_T1_)
        /*0098*/ 	.word	0x00000000


	//----- nvinfo : EIATTR_MIN_STACK_SIZE
	.align		4
.L_70:
        /*009c*/ 	.byte	0x04, 0x12
        /*009e*/ 	.short	(.L_72 - .L_71)
	.align		4
.L_71:
        /*00a0*/ 	.word	index@(_ZN3cub18CUB_300001_SM_10006detail11EmptyKernelIvEEvv)
        /*00a4*/ 	.word	0x00000000


	//----- nvinfo : EIATTR_MIN_STACK_SIZE
	.align		4
.L_72:
        /*00a8*/ 	.byte	0x04, 0x12
        /*00aa*/ 	.short	(.L_74 - .L_73)
	.align		4
.L_73:
        /*00ac*/ 	.word	index@(_Z7reduce3PiS_i)
        /*00b0*/ 	.word	0x00000000


	//----- nvinfo : EIATTR_MIN_STACK_SIZE
	.align		4
.L_74:
        /*00b4*/ 	.byte	0x04, 0x12
        /*00b6*/ 	.short	(.L_76 - .L_75)
	.align		4
.L_75:
        /*00b8*/ 	.word	index@(_Z7reduce2PiS_i)
        /*00bc*/ 	.word	0x00000000


	//----- nvinfo : EIATTR_MIN_STACK_SIZE
	.align		4
.L_76:
        /*00c0*/ 	.byte	0x04, 0x12
        /*00c2*/ 	.short	(.L_78 - .L_77)
	.align		4
.L_77:
        /*00c4*/ 	.word	index@(_Z7reduce1PiS_i)
        /*00c8*/ 	.word	0x00000000


	//----- nvinfo : EIATTR_MIN_STACK_SIZE
	.align		4
.L_78:
        /*00cc*/ 	.byte	0x04, 0x12
        /*00ce*/ 	.short	(.L_80 - .L_79)
	.align		4
.L_79:
        /*00d0*/ 	.word	index@(_Z7reduce0PiS_i)
        /*00d4*/ 	.word	0x00000000
.L_80:


//--------------------- .nv.compat                --------------------------
	.section	.nv.compat,"",@"SHT_CUDA_COMPAT_INFO"
	.align	4
        /*0000*/ 	.byte	0x02, 0x09, 0x00, 0x00, 0x02, 0x02, 0x01, 0x00, 0x02, 0x05, 0x05, 0x00, 0x03, 0x07, 0x01, 0x01
        /*0010*/ 	.byte	0x02, 0x03, 0x00, 0x00, 0x02, 0x06, 0x01, 0x00, 0x04, 0x0b, 0x08, 0x00, 0x09, 0x00, 0x00, 0x00
        /*0020*/ 	.byte	0x00, 0x00, 0x00, 0x00


//--------------------- .nv.info._ZN3cub18CUB_300001_SM_10006detail8for_each13static_kernelINS2_12policy_hub_t12policy_500_tEmN6thrust24THRUST_300001_SM_1000_NS8cuda_cub20__uninitialized_fill7functorINS7_10device_ptrIiEEiEEEEvT0_T1_ --------------------------
	.section	.nv.info._ZN3cub18CUB_300001_SM_10006detail8for_each13static_kernelINS2_12policy_hub_t12policy_500_tEmN6thrust24THRUST_300001_SM_1000_NS8cuda_cub20__uninitialized_fill7functorINS7_10device_ptrIiEEiEEEEvT0_T1_,"",@"SHT_CUDA_INFO"
	.sectionflags	@""
	.align	4


	//----- nvinfo : EIATTR_CUDA_API_VERSION
	.align		4
        /*0000*/ 	.byte	0x04, 0x37
        /*0002*/ 	.short	(.L_82 - .L_81)
.L_81:
        /*0004*/ 	.word	0x00000082


	//----- nvinfo : EIATTR_KPARAM_INFO
	.align		4
.L_82:
        /*0008*/ 	.byte	0x04, 0x17
        /*000a*/ 	.short	(.L_84 - .L_83)
.L_83:
        /*000c*/ 	.word	0x00000000
        /*0010*/ 	.short	0x0001
        /*0012*/ 	.short	0x0008
        /*0014*/ 	.byte	0x00, 0xf0, 0x41, 0x00


	//----- nvinfo : EIATTR_KPARAM_INFO
	.align		4
.L_84:
        /*0018*/ 	.byte	0x04, 0x17
        /*001a*/ 	.short	(.L_86 - .L_85)
.L_85:
        /*001c*/ 	.word	0x00000000
        /*0020*/ 	.short	0x0000
        /*0022*/ 	.short	0x0000
        /*0024*/ 	.byte	0x00, 0xf0, 0x21, 0x00


	//----- nvinfo : EIATTR_SPARSE_MMA_MASK
	.align		4
.L_86:
        /*0028*/ 	.byte	0x03, 0x50
        /*002a*/ 	.short	0x0000


	//----- nvinfo : EIATTR_MAXREG_COUNT
	.align		4
        /*002c*/ 	.byte	0x03, 0x1b
        /*002e*/ 	.short	0x00ff


	//----- nvinfo : EIATTR_MERCURY_ISA_VERSION
	.align		4
        /*0030*/ 	.byte	0x03, 0x5f
        /*0032*/ 	.short	0x0101


	//----- nvinfo : EIATTR_VRC_CTA_INIT_COUNT
	.align		4
        /*0034*/ 	.byte	0x02, 0x4a
	.zero		1
	.zero		1


	//----- nvinfo : EIATTR_EXIT_INSTR_OFFSETS
	.align		4
        /*0038*/ 	.byte	0x04, 0x1c
        /*003a*/ 	.short	(.L_88 - .L_87)


	//   ....[0]....
.L_87:
        /*003c*/ 	.word	0x00000130


	//   ....[1]....
        /*0040*/ 	.word	0x00000230


	//   ....[2]....
        /*0044*/ 	.word	0x00000260


	//----- nvinfo : EIATTR_MAX_THREADS
	.align		4
.L_88:
        /*0048*/ 	.byte	0x04, 0x05
        /*004a*/ 	.short	(.L_90 - .L_89)
.L_89:
        /*004c*/ 	.word	0x00000100
        /*0050*/ 	.word	0x00000001
        /*0054*/ 	.word	0x00000001


	//----- nvinfo : EIATTR_CBANK_PARAM_SIZE
	.align		4
.L_90:
        /*0058*/ 	.byte	0x03, 0x19
        /*005a*/ 	.short	0x0018


	//----- nvinfo : EIATTR_PARAM_CBANK
	.align		4
        /*005c*/ 	.byte	0x04, 0x0a
        /*005e*/ 	.short	(.L_92 - .L_91)
	.align		4
.L_91:
        /*0060*/ 	.word	index@(.nv.constant0._ZN3cub18CUB_300001_SM_10006detail8for_each13static_kernelINS2_12policy_hub_t12policy_500_tEmN6thrust24THRUST_300001_SM_1000_NS8cuda_cub20__uninitialized_fill7functorINS7_10device_ptrIiEEiEEEEvT0_T1_)
        /*0064*/ 	.short	0x0380
        /*0066*/ 	.short	0x0018


	//----- nvinfo : EIATTR_SW_WAR
	.align		4
.L_92:
        /*0068*/ 	.byte	0x04, 0x36
        /*006a*/ 	.short	(.L_94 - .L_93)
.L_93:
        /*006c*/ 	.word	0x00000008
.L_94:


//--------------------- .nv.info._ZN3cub18CUB_300001_SM_10006detail11EmptyKernelIvEEvv --------------------------
	.section	.nv.info._ZN3cub18CUB_300001_SM_10006detail11EmptyKernelIvEEvv,"",@"SHT_CUDA_INFO"
	.sectionflags	@""
	.align	4


	//----- nvinfo : EIATTR_CUDA_API_VERSION
	.align		4
        /*0000*/ 	.byte	0x04, 0x37
        /*0002*/ 	.short	(.L_96 - .L_95)
.L_95:
        /*0004*/ 	.word	0x00000082


	//----- nvinfo : EIATTR_SPARSE_MMA_MASK
	.align		4
.L_96:
        /*0008*/ 	.byte	0x03, 0x50
        /*000a*/ 	.short	0x0000


	//----- nvinfo : EIATTR_MAXREG_COUNT
	.align		4
        /*000c*/ 	.byte	0x03, 0x1b
        /*000e*/ 	.short	0x00ff


	//----- nvinfo : EIATTR_MERCURY_ISA_VERSION
	.align		4
        /*0010*/ 	.byte	0x03, 0x5f
        /*0012*/ 	.short	0x0101


	//----- nvinfo : EIATTR_VRC_CTA_INIT_COUNT
	.align		4
        /*0014*/ 	.byte	0x02, 0x4a
	.zero		1
	.zero		1


	//----- nvinfo : EIATTR_EXIT_INSTR_OFFSETS
	.align		4
        /*0018*/ 	.byte	0x04, 0x1c
        /*001a*/ 	.short	(.L_98 - .L_97)


	//   ....[0]....
.L_97:
        /*001c*/ 	.word	0x00000010


	//----- nvinfo : EIATTR_SW_WAR
	.align		4
.L_98:
        /*0020*/ 	.byte	0x04, 0x36
        /*0022*/ 	.short	(.L_100 - .L_99)
.L_99:
        /*0024*/ 	.word	0x00000008
.L_100:


//--------------------- .nv.info._Z7reduce3PiS_i  --------------------------
	.section	.nv.info._Z7reduce3PiS_i,"",@"SHT_CUDA_INFO"
	.sectionflags	@""
	.align	4


	//----- nvinfo : EIATTR_CUDA_API_VERSION
	.align		4
        /*0000*/ 	.byte	0x04, 0x37
        /*0002*/ 	.short	(.L_102 - .L_101)
.L_101:
        /*0004*/ 	.word	0x00000082


	//----- nvinfo : EIATTR_KPARAM_INFO
	.align		4
.L_102:
        /*0008*/ 	.byte	0x04, 0x17
        /*000a*/ 	.short	(.L_104 - .L_103)
.L_103:
        /*000c*/ 	.word	0x00000000
        /*0010*/ 	.short	0x0002
        /*0012*/ 	.short	0x0010
        /*0014*/ 	.byte	0x00, 0xf0, 0x11, 0x00


	//----- nvinfo : EIATTR_KPARAM_INFO
	.align		4
.L_104:
        /*0018*/ 	.byte	0x04, 0x17
        /*001a*/ 	.short	(.L_106 - .L_105)
.L_105:
        /*001c*/ 	.word	0x00000000
        /*0020*/ 	.short	0x0001
        /*0022*/ 	.short	0x0008
        /*0024*/ 	.byte	0x00, 0xf5, 0x21, 0x00


	//----- nvinfo : EIATTR_KPARAM_INFO
	.align		4
.L_106:
        /*0028*/ 	.byte	0x04, 0x17
        /*002a*/ 	.short	(.L_108 - .L_107)
.L_107:
        /*002c*/ 	.word	0x00000000
        /*0030*/ 	.short	0x0000
        /*0032*/ 	.short	0x0000
        /*0034*/ 	.byte	0x00, 0xf5, 0x21, 0x00


	//----- nvinfo : EIATTR_SPARSE_MMA_MASK
	.align		4
.L_108:
        /*0038*/ 	.byte	0x03, 0x50
        /*003a*/ 	.short	0x0000


	//----- nvinfo : EIATTR_MAXREG_COUNT
	.align		4
        /*003c*/ 	.byte	0x03, 0x1b
        /*003e*/ 	.short	0x00ff


	//----- nvinfo : EIATTR_NUM_BARRIERS
	.align		4
        /*0040*/ 	.byte	0x02, 0x4c
        /*0042*/ 	.byte	0x01
	.zero		1


	//----- nvinfo : EIATTR_MERCURY_ISA_VERSION
	.align		4
        /*0044*/ 	.byte	0x03, 0x5f
        /*0046*/ 	.short	0x0101


	//----- nvinfo : EIATTR_VRC_CTA_INIT_COUNT
	.align		4
        /*0048*/ 	.byte	0x02, 0x4a
	.zero		1
	.zero		1


	//----- nvinfo : EIATTR_EXIT_INSTR_OFFSETS
	.align		4
        /*004c*/ 	.byte	0x04, 0x1c
        /*004e*/ 	.short	(.L_110 - .L_109)


	//   ....[0]....
.L_109:
        /*0050*/ 	.word	0x00000240


	//   ....[1]....
        /*0054*/ 	.word	0x000002c0


	//----- nvinfo : EIATTR_CBANK_PARAM_SIZE
	.align		4
.L_110:
        /*0058*/ 	.byte	0x03, 0x19
        /*005a*/ 	.short	0x0014


	//----- nvinfo : EIATTR_PARAM_CBANK
	.align		4
        /*005c*/ 	.byte	0x04, 0x0a
        /*005e*/ 	.short	(.L_112 - .L_111)
	.align		4
.L_111:
        /*0060*/ 	.word	index@(.nv.constant0._Z7reduce3PiS_i)
        /*0064*/ 	.short	0x0380
        /*0066*/ 	.short	0x0014


	//----- nvinfo : EIATTR_SW_WAR
	.align		4
.L_112:
        /*0068*/ 	.byte	0x04, 0x36
        /*006a*/ 	.short	(.L_114 - .L_113)
.L_113:
        /*006c*/ 	.word	0x00000008
.L_114:


//--------------------- .nv.info._Z7reduce2PiS_i  --------------------------
	.section	.nv.info._Z7reduce2PiS_i,"",@"SHT_CUDA_INFO"
	.sectionflags	@""
	.align	4


	//----- nvinfo : EIATTR_CUDA_API_VERSION
	.align		4
        /*0000*/ 	.byte	0x04, 0x37
        /*0002*/ 	.short	(.L_116 - .L_115)
.L_115:
        /*0004*/ 	.word	0x00000082


	//----- nvinfo : EIATTR_KPARAM_INFO
	.align		4
.L_116:
        /*0008*/ 	.byte	0x04, 0x17
        /*000a*/ 	.short	(.L_118 - .L_117)
.L_117:
        /*000c*/ 	.word	0x00000000
        /*0010*/ 	.short	0x0002
        /*0012*/ 	.short	0x0010
        /*0014*/ 	.byte	0x00, 0xf0, 0x11, 0x00


	//----- nvinfo : EIATTR_KPARAM_INFO
	.align		4
.L_118:
        /*0018*/ 	.byte	0x04, 0x17
        /*001a*/ 	.short	(.L_120 - .L_119)
.L_119:
        /*001c*/ 	.word	0x00000000
        /*0020*/ 	.short	0x0001
        /*0022*/ 	.short	0x0008
        /*0024*/ 	.byte	0x00, 0xf5, 0x21, 0x00


	//----- nvinfo : EIATTR_KPARAM_INFO
	.align		4
.L_120:
        /*0028*/ 	.byte	0x04, 0x17
        /*002a*/ 	.short	(.L_122 - .L_121)
.L_121:
        /*002c*/ 	.word	0x00000000
        /*0030*/ 	.short	0x0000
        /*0032*/ 	.short	0x0000
        /*0034*/ 	.byte	0x00, 0xf5, 0x21, 0x00


	//----- nvinfo : EIATTR_SPARSE_MMA_MASK
	.align		4
.L_122:
        /*0038*/ 	.byte	0x03, 0x50
        /*003a*/ 	.short	0x0000


	//----- nvinfo : EIATTR_MAXREG_COUNT
	.align		4
        /*003c*/ 	.byte	0x03, 0x1b
        /*003e*/ 	.short	0x00ff


	//----- nvinfo : EIATTR_NUM_BARRIERS
	.align		4
        /*0040*/ 	.byte	0x02, 0x4c
        /*0042*/ 	.byte	0x01
	.zero		1


	//----- nvinfo : EIATTR_MERCURY_ISA_VERSION
	.align		4
        /*0044*/ 	.byte	0x03, 0x5f
        /*0046*/ 	.short	0x0101


	//----- nvinfo : EIATTR_VRC_CTA_INIT_COUNT
	.align		4
        /*0048*/ 	.byte	0x02, 0x4a
	.zero		1
	.zero		1


	//----- nvinfo : EIATTR_EXIT_INSTR_OFFSETS
	.align		4
        /*004c*/ 	.byte	0x04, 0x1c
        /*004e*/ 	.short	(.L_124 - .L_123)


	//   ....[0]....
.L_123:
        /*0050*/ 	.word	0x00000210


	//   ....[1]....
        /*0054*/ 	.word	0x00000290


	//----- nvinfo : EIATTR_CBANK_PARAM_SIZE
	.align		4
.L_124:
        /*0058*/ 	.byte	0x03, 0x19
        /*005a*/ 	.short	0x0014


	//----- nvinfo : EIATTR_PARAM_CBANK
	.align		4
        /*005c*/ 	.byte	0x04, 0x0a
        /*005e*/ 	.short	(.L_126 - .L_125)
	.align		4
.L_125:
        /*0060*/ 	.word	index@(.nv.constant0._Z7reduce2PiS_i)
        /*0064*/ 	.short	0x0380
        /*0066*/ 	.short	0x0014


	//----- nvinfo : EIATTR_SW_WAR
	.align		4
.L_126:
        /*0068*/ 	.byte	0x04, 0x36
        /*006a*/ 	.short	(.L_128 - .L_127)
.L_127:
        /*006c*/ 	.word	0x00000008
.L_128:


//--------------------- .nv.info._Z7reduce1PiS_i  --------------------------
	.section	.nv.info._Z7reduce1PiS_i,"",@"SHT_CUDA_INFO"
	.sectionflags	@""
	.align	4


	//----- nvinfo : EIATTR_CUDA_API_VERSION
	.align		4
        /*0000*/ 	.byte	0x04, 0x37
        /*0002*/ 	.short	(.L_130 - .L_129)
.L_129:
        /*0004*/ 	.word	0x00000082


	//----- nvinfo : EIATTR_KPARAM_INFO
	.align		4
.L_130:
        /*0008*/ 	.byte	0x04, 0x17
        /*000a*/ 	.short	(.L_132 - .L_131)
.L_131:
        /*000c*/ 	.word	0x00000000
        /*0010*/ 	.short	0x0002
        /*0012*/ 	.short	0x0010
        /*0014*/ 	.byte	0x00, 0xf0, 0x11, 0x00


	//----- nvinfo : EIATTR_KPARAM_INFO
	.align		4
.L_132:
        /*0018*/ 	.byte	0x04, 0x17
        /*001a*/ 	.short	(.L_134 - .L_133)
.L_133:
        /*001c*/ 	.word	0x00000000
        /*0020*/ 	.short	0x0001
        /*0022*/ 	.short	0x0008
        /*0024*/ 	.byte	0x00, 0xf5, 0x21, 0x00


	//----- nvinfo : EIATTR_KPARAM_INFO
	.align		4
.L_134:
        /*0028*/ 	.byte	0x04, 0x17
        /*002a*/ 	.short	(.L_136 - .L_135)
.L_135:
        /*002c*/ 	.word	0x00000000
        /*0030*/ 	.short	0x0000
        /*0032*/ 	.short	0x0000
        /*0034*/ 	.byte	0x00, 0xf5, 0x21, 0x00


	//----- nvinfo : EIATTR_SPARSE_MMA_MASK
	.align		4
.L_136:
        /*0038*/ 	.byte	0x03, 0x50
        /*003a*/ 	.short	0x0000


	//----- nvinfo : EIATTR_MAXREG_COUNT
	.align		4
        /*003c*/ 	.byte	0x03, 0x1b
        /*003e*/ 	.short	0x00ff


	//----- nvinfo : EIATTR_NUM_BARRIERS
	.align		4
        /*0040*/ 	.byte	0x02, 0x4c
        /*0042*/ 	.byte	0x01
	.zero		1


	//----- nvinfo : EIATTR_MERCURY_ISA_VERSION
	.align		4
        /*0044*/ 	.byte	0x03, 0x5f
        /*0046*/ 	.short	0x0101


	//----- nvinfo : EIATTR_VRC_CTA_INIT_COUNT
	.align		4
        /*0048*/ 	.byte	0x02, 0x4a
	.zero		1
	.zero		1


	//----- nvinfo : EIATTR_EXIT_INSTR_OFFSETS
	.align		4
        /*004c*/ 	.byte	0x04, 0x1c
        /*004e*/ 	.short	(.L_138 - .L_137)


	//   ....[0]....
.L_137:
        /*0050*/ 	.word	0x00000240


	//   ....[1]....
        /*0054*/ 	.word	0x000002c0


	//----- nvinfo : EIATTR_CBANK_PARAM_SIZE
	.align		4
.L_138:
        /*0058*/ 	.byte	0x03, 0x19
        /*005a*/ 	.short	0x0014


	//----- nvinfo : EIATTR_PARAM_CBANK
	.align		4
        /*005c*/ 	.byte	0x04, 0x0a
        /*005e*/ 	.short	(.L_140 - .L_139)
	.align		4
.L_139:
        /*0060*/ 	.word	index@(.nv.constant0._Z7reduce1PiS_i)
        /*0064*/ 	.short	0x0380
        /*0066*/ 	.short	0x0014


	//----- nvinfo : EIATTR_SW_WAR
	.align		4
.L_140:
        /*0068*/ 	.byte	0x04, 0x36
        /*006a*/ 	.short	(.L_142 - .L_141)
.L_141:
        /*006c*/ 	.word	0x00000008
.L_142:


//--------------------- .nv.info._Z7reduce0PiS_i  --------------------------
	.section	.nv.info._Z7reduce0PiS_i,"",@"SHT_CUDA_INFO"
	.sectionflags	@""
	.align	4


	//----- nvinfo : EIATTR_CUDA_API_VERSION
	.align		4
        /*0000*/ 	.byte	0x04, 0x37
        /*0002*/ 	.short	(.L_144 - .L_143)
.L_143:
        /*0004*/ 	.word	0x00000082


	//----- nvinfo : EIATTR_KPARAM_INFO
	.align		4
.L_144:
        /*0008*/ 	.byte	0x04, 0x17
        /*000a*/ 	.short	(.L_146 - .L_145)
.L_145:
        /*000c*/ 	.word	0x00000000
        /*0010*/ 	.short	0x0002
        /*0012*/ 	.short	0x0010
        /*0014*/ 	.byte	0x00, 0xf0, 0x11, 0x00


	//----- nvinfo : EIATTR_KPARAM_INFO
	.align		4
.L_146:
        /*0018*/ 	.byte	0x04, 0x17
        /*001a*/ 	.short	(.L_148 - .L_147)
.L_147:
        /*001c*/ 	.word	0x00000000
        /*0020*/ 	.short	0x0001
        /*0022*/ 	.short	0x0008
        /*0024*/ 	.byte	0x00, 0xf5, 0x21, 0x00


	//----- nvinfo : EIATTR_KPARAM_INFO
	.align		4
.L_148:
        /*0028*/ 	.byte	0x04, 0x17
        /*002a*/ 	.short	(.L_150 - .L_149)
.L_149:
        /*002c*/ 	.word	0x00000000
        /*0030*/ 	.short	0x0000
        /*0032*/ 	.short	0x0000
        /*0034*/ 	.byte	0x00, 0xf5, 0x21, 0x00


	//----- nvinfo : EIATTR_SPARSE_MMA_MASK
	.align		4
.L_150:
        /*0038*/ 	.byte	0x03, 0x50
        /*003a*/ 	.short	0x0000


	//----- nvinfo : EIATTR_MAXREG_COUNT
	.align		4
        /*003c*/ 	.byte	0x03, 0x1b
        /*003e*/ 	.short	0x00ff


	//----- nvinfo : EIATTR_NUM_BARRIERS
	.align		4
        /*0040*/ 	.byte	0x02, 0x4c
        /*0042*/ 	.byte	0x01
	.zero		1


	//----- nvinfo : EIATTR_MERCURY_ISA_VERSION
	.align		4
        /*0044*/ 	.byte	0x03, 0x5f
        /*0046*/ 	.short	0x0101


	//----- nvinfo : EIATTR_VRC_CTA_INIT_COUNT
	.align		4
        /*0048*/ 	.byte	0x02, 0x4a
	.zero		1
	.zero		1


	//----- nvinfo : EIATTR_EXIT_INSTR_OFFSETS
	.align		4
        /*004c*/ 	.byte	0x04, 0x1c
        /*004e*/ 	.short	(.L_152 - .L_151)


	//   ....[0]....
.L_151:
        /*0050*/ 	.word	0x00000220


	//   ....[1]....
        /*0054*/ 	.word	0x000002a0


	//----- nvinfo : EIATTR_CBANK_PARAM_SIZE
	.align		4
.L_152:
        /*0058*/ 	.byte	0x03, 0x19
        /*005a*/ 	.short	0x0014


	//----- nvinfo : EIATTR_PARAM_CBANK
	.align		4
        /*005c*/ 	.byte	0x04, 0x0a
        /*005e*/ 	.short	(.L_154 - .L_153)
	.align		4
.L_153:
        /*0060*/ 	.word	index@(.nv.constant0._Z7reduce0PiS_i)
        /*0064*/ 	.short	0x0380
        /*0066*/ 	.short	0x0014


	//----- nvinfo : EIATTR_SW_WAR
	.align		4
.L_154:
        /*0068*/ 	.byte	0x04, 0x36
        /*006a*/ 	.short	(.L_156 - .L_155)
.L_155:
        /*006c*/ 	.word	0x00000008
.L_156:


//--------------------- .nv.callgraph             --------------------------
	.section	.nv.callgraph,"",@"SHT_CUDA_CALLGRAPH"
	.align	4
	.sectionentsize	8
	.align		4
        /*0000*/ 	.word	0x00000000
	.align		4
        /*0004*/ 	.word	0xffffffff
	.align		4
        /*0008*/ 	.word	0x00000000
	.align		4
        /*000c*/ 	.word	0xfffffffe
	.align		4
        /*0010*/ 	.word	0x00000000
	.align		4
        /*0014*/ 	.word	0xfffffffd
	.align		4
        /*0018*/ 	.word	0x00000000
	.align		4
        /*001c*/ 	.word	0xfffffffc


//--------------------- .nv.constant4             --------------------------
	.section	.nv.constant4,"a",@progbits
	.align	8
	.align		8
.nv.constant4:
        /*0000*/ 	.dword	_ZN34_INTERNAL_d08c0201_4_k_cu_932465c34cuda3std3__45__cpo5beginE
	.align		8
        /*0008*/ 	.dword	_ZN34_INTERNAL_d08c0201_4_k_cu_932465c34cuda3std3__45__cpo3endE
	.align		8
        /*0010*/ 	.dword	_ZN34_INTERNAL_d08c0201_4_k_cu_932465c34cuda3std3__45__cpo6cbeginE
	.align		8
        /*0018*/ 	.dword	_ZN34_INTERNAL_d08c0201_4_k_cu_932465c34cuda3std3__45__cpo4cendE
	.align		8
        /*0020*/ 	.dword	_ZN34_INTERNAL_d08c0201_4_k_cu_932465c34cuda3std3__45__cpo6rbeginE
	.align		8
        /*0028*/ 	.dword	_ZN34_INTERNAL_d08c0201_4_k_cu_932465c34cuda3std3__45__cpo4rendE
	.align		8
        /*0030*/ 	.dword	_ZN34_INTERNAL_d08c0201_4_k_cu_932465c34cuda3std3__45__cpo7crbeginE
	.align		8
        /*0038*/ 	.dword	_ZN34_INTERNAL_d08c0201_4_k_cu_932465c34cuda3std3__45__cpo5crendE
	.align		8
        /*0040*/ 	.dword	_ZN34_INTERNAL_d08c0201_4_k_cu_932465c34cuda3std3__436_GLOBAL__N__d08c0201_4_k_cu_932465c36ignoreE
	.align		8
        /*0048*/ 	.dword	_ZN34_INTERNAL_d08c0201_4_k_cu_932465c34cuda3std3__419piecewise_constructE
	.align		8
        /*0050*/ 	.dword	_ZN34_INTERNAL_d08c0201_4_k_cu_932465c34cuda3std3__48in_placeE
	.align		8
        /*0058*/ 	.dword	_ZN34_INTERNAL_d08c0201_4_k_cu_932465c34cuda3std3__420unreachable_sentinelE
	.align		8
        /*0060*/ 	.dword	_ZN34_INTERNAL_d08c0201_4_k_cu_932465c34cuda3std3__47nulloptE
	.align		8
        /*0068*/ 	.dword	_ZN34_INTERNAL_d08c0201_4_k_cu_932465c34cuda3std3__48unexpectE
	.align		8
        /*0070*/ 	.dword	_ZN34_INTERNAL_d08c0201_4_k_cu_932465c34cuda3std6ranges3__45__cpo4swapE
	.align		8
        /*0078*/ 	.dword	_ZN34_INTERNAL_d08c0201_4_k_cu_932465c34cuda3std6ranges3__45__cpo9iter_moveE
	.align		8
        /*0080*/ 	.dword	_ZN34_INTERNAL_d08c0201_4_k_cu_932465c34cuda3std6ranges3__45__cpo5beginE
	.align		8
        /*0088*/ 	.dword	_ZN34_INTERNAL_d08c0201_4_k_cu_932465c34cuda3std6ranges3__45__cpo3endE
	.align		8
        /*0090*/ 	.dword	_ZN34_INTERNAL_d08c0201_4_k_cu_932465c34cuda3std6ranges3__45__cpo6cbeginE
	.align		8
        /*0098*/ 	.dword	_ZN34_INTERNAL_d08c0201_4_k_cu_932465c34cuda3std6ranges3__45__cpo4cendE
	.align		8
        /*00a0*/ 	.dword	_ZN34_INTERNAL_d08c0201_4_k_cu_932465c34cuda3std6ranges3__45__cpo7advanceE
	.align		8
        /*00a8*/ 	.dword	_ZN34_INTERNAL_d08c0201_4_k_cu_932465c34cuda3std6ranges3__45__cpo9iter_swapE
	.align		8
        /*00b0*/ 	.dword	_ZN34_INTERNAL_d08c0201_4_k_cu_932465c34cuda3std6ranges3__45__cpo4nextE
	.align		8
        /*00b8*/ 	.dword	_ZN34_INTERNAL_d08c0201_4_k_cu_932465c34cuda3std6ranges3__45__cpo4prevE
	.align		8
        /*00c0*/ 	.dword	_ZN34_INTERNAL_d08c0201_4_k_cu_932465c34cuda3std6ranges3__45__cpo4dataE
	.align		8
        /*00c8*/ 	.dword	_ZN34_INTERNAL_d08c0201_4_k_cu_932465c34cuda3std6ranges3__45__cpo5cdataE
	.align		8
        /*00d0*/ 	.dword	_ZN34_INTERNAL_d08c0201_4_k_cu_932465c34cuda3std6ranges3__45__cpo4sizeE
	.align		8
        /*00d8*/ 	.dword	_ZN34_INTERNAL_d08c0201_4_k_cu_932465c34cuda3std6ranges3__45__cpo5ssizeE
	.align		8
        /*00e0*/ 	.dword	_ZN34_INTERNAL_d08c0201_4_k_cu_932465c34cuda3std6ranges3__45__cpo8distanceE
	.align		8
        /*00e8*/ 	.dword	_ZN34_INTERNAL_d08c0201_4_k_cu_932465c36thrust24THRUST_300001_SM_1000_NS8cuda_cub3parE
	.align		8
        /*00f0*/ 	.dword	_ZN34_INTERNAL_d08c0201_4_k_cu_932465c36thrust24THRUST_300001_SM_1000_NS8cuda_cub10par_nosyncE
	.align		8
        /*00f8*/ 	.dword	_ZN34_INTERNAL_d08c0201_4_k_cu_932465c36thrust24THRUST_300001_SM_1000_NS6system6detail10sequential3seqE
	.align		8
        /*0100*/ 	.dword	_ZN34_INTERNAL_d08c0201_4_k_cu_932465c36thrust24THRUST_300001_SM_1000_NS6system3cpp3parE
	.align		8
        /*0108*/ 	.dword	_ZN34_INTERNAL_d08c0201_4_k_cu_932465c36thrust24THRUST_300001_SM_1000_NS12placeholders2_1E
	.align		8
        /*0110*/ 	.dword	_ZN34_INTERNAL_d08c0201_4_k_cu_932465c36thrust24THRUST_300001_SM_1000_NS12placeholders2_2E
	.align		8
        /*0118*/ 	.dword	_ZN34_INTERNAL_d08c0201_4_k_cu_932465c36thrust24THRUST_300001_SM_1000_NS12placeholders2_3E
	.align		8
        /*0120*/ 	.dword	_ZN34_INTERNAL_d08c0201_4_k_cu_932465c36thrust24THRUST_300001_SM_1000_NS12placeholders2_4E
	.align		8
        /*0128*/ 	.dword	_ZN34_INTERNAL_d08c0201_4_k_cu_932465c36thrust24THRUST_300001_SM_1000_NS12placeholders2_5E
	.align		8
        /*0130*/ 	.dword	_ZN34_INTERNAL_d08c0201_4_k_cu_932465c36thrust24THRUST_300001_SM_1000_NS12placeholders2_6E
	.align		8
        /*0138*/ 	.dword	_ZN34_INTERNAL_d08c0201_4_k_cu_932465c36thrust24THRUST_300001_SM_1000_NS12placeholders2_7E
	.align		8
        /*0140*/ 	.dword	_ZN34_INTERNAL_d08c0201_4_k_cu_932465c36thrust24THRUST_300001_SM_1000_NS12placeholders2_8E
	.align		8
        /*0148*/ 	.dword	_ZN34_INTERNAL_d08c0201_4_k_cu_932465c36thrust24THRUST_300001_SM_1000_NS12placeholders2_9E
	.align		8
        /*0150*/ 	.dword	_ZN34_INTERNAL_d08c0201_4_k_cu_932465c36thrust24THRUST_300001_SM_1000_NS12placeholders3_10E
	.align		8
        /*0158*/ 	.dword	_ZN34_INTERNAL_d08c0201_4_k_cu_932465c36thrust24THRUST_300001_SM_1000_NS3seqE
	.align		8
        /*0160*/ 	.dword	_ZN34_INTERNAL_d08c0201_4_k_cu_932465c36thrust24THRUST_300001_SM_1000_NS6deviceE


//--------------------- .text._ZN3cub18CUB_300001_SM_10006detail8for_each13static_kernelINS2_12policy_hub_t12policy_500_tEmN6thrust24THRUST_300001_SM_1000_NS8cuda_cub20__uninitialized_fill7functorINS7_10device_ptrIiEEiEEEEvT0_T1_ --------------------------
	.section	.text._ZN3cub18CUB_300001_SM_10006detail8for_each13static_kernelINS2_12policy_hub_t12policy_500_tEmN6thrust24THRUST_300001_SM_1000_NS8cuda_cub20__uninitialized_fill7functorINS7_10device_ptrIiEEiEEEEvT0_T1_,"ax",@progbits
	.align	128
        .global         _ZN3cub18CUB_300001_SM_10006detail8for_each13static_kernelINS2_12policy_hub_t12policy_500_tEmN6thrust24THRUST_300001_SM_1000_NS8cuda_cub20__uninitialized_fill7functorINS7_10device_ptrIiEEiEEEEvT0_T1_
        .type           _ZN3cub18CUB_300001_SM_10006detail8for_each13static_kernelINS2_12policy_hub_t12policy_500_tEmN6thrust24THRUST_300001_SM_1000_NS8cuda_cub20__uninitialized_fill7functorINS7_10device_ptrIiEEiEEEEvT0_T1_,@function
        .size           _ZN3cub18CUB_300001_SM_10006detail8for_each13static_kernelINS2_12policy_hub_t12policy_500_tEmN6thrust24THRUST_300001_SM_1000_NS8cuda_cub20__uninitialized_fill7functorINS7_10device_ptrIiEEiEEEEvT0_T1_,(.L_x_15 - _ZN3cub18CUB_300001_SM_10006detail8for_each13static_kernelINS2_12policy_hub_t12policy_500_tEmN6thrust24THRUST_300001_SM_1000_NS8cuda_cub20__uninitialized_fill7functorINS7_10device_ptrIiEEiEEEEvT0_T1_)
        .other          _ZN3cub18CUB_300001_SM_10006detail8for_each13static_kernelINS2_12policy_hub_t12policy_500_tEmN6thrust24THRUST_300001_SM_1000_NS8cuda_cub20__uninitialized_fill7functorINS7_10device_ptrIiEEiEEEEvT0_T1_,@"STO_CUDA_ENTRY STV_DEFAULT"
_ZN3cub18CUB_300001_SM_10006detail8for_each13static_kernelINS2_12policy_hub_t12policy_500_tEmN6thrust24THRUST_300001_SM_1000_NS8cuda_cub20__uninitialized_fill7functorINS7_10device_ptrIiEEiEEEEvT0_T1_:
.text._ZN3cub18CUB_300001_SM_10006detail8for_each13static_kernelINS2_12policy_hub_t12policy_500_tEmN6thrust24THRUST_300001_SM_1000_NS8cuda_cub20__uninitialized_fill7functorINS7_10device_ptrIiEEiEEEEvT0_T1_:
[----:B------:R-:W-:Y:S08]  /*0000*/  LDC R1, c[0x0][0x37c] ;  /* 0x0000df00ff017b82 */ /* 0x000ff00000000800 */
[----:B------:R-:W0:Y:S01]  /*0010*/  S2UR UR4, SR_CTAID.X ;  /* 0x00000000000479c3 */ /* 0x000e220000002500 */
[----:B------:R-:W1:Y:S01]  /*0020*/  LDCU.64 UR6, c[0x0][0x380] ;  /* 0x00007000ff0677ac */ /* 0x000e620008000a00 */
[----:B------:R-:W2:Y:S01]  /*0030*/  LDCU.64 UR8, c[0x0][0x358] ;  /* 0x00006b00ff0877ac */ /* 0x000ea20008000a00 */
[----:B0-----:R-:W-:-:S04]  /*0040*/  UIMAD.WIDE.U32 UR4, UR4, 0x200, URZ ;  /* 0x00000200040478a5 */ /* 0x001fc8000f8e00ff */
[----:B-1----:R-:W-:-:S04]  /*0050*/  UIADD3 UR6, UP0, UPT, -UR4, UR6, URZ ;  /* 0x0000000604067290 */ /* 0x002fc8000ff1e1ff */
[----:B------:R-:W-:Y:S02]  /*0060*/  UIADD3.X UR7, UPT, UPT, ~UR5, UR7, URZ, UP0, !UPT ;  /* 0x0000000705077290 */ /* 0x000fe400087fe5ff */
[----:B------:R-:W-:-:S04]  /*0070*/  UISETP.GE.U32.AND UP0, UPT, UR6, 0x200, UPT ;  /* 0x000002000600788c */ /* 0x000fc8000bf06070 */
[----:B------:R-:W-:-:S09]  /*0080*/  UISETP.GE.U32.AND.EX UP0, UPT, UR7, URZ, UPT, UP0 ;  /* 0x000000ff0700728c */ /* 0x000fd2000bf06100 */
[----:B--2---:R-:W-:Y:S05]  /*0090*/  BRA.U !UP0, `(.L_x_0) ;  /* 0x0000000108287547 */ /* 0x004fea000b800000 */
[----:B------:R-:W0:Y:S01]  /*00a0*/  S2R R0, SR_TID.X ;  /* 0x0000000000007919 */ /* 0x000e220000002100 */
[----:B------:R-:W1:Y:S01]  /*00b0*/  LDCU.64 UR6, c[0x0][0x388] ;  /* 0x00007100ff0677ac */ /* 0x000e620008000a00 */
[----:B------:R-:W2:Y:S01]  /*00c0*/  LDC R5, c[0x0][0x390] ;  /* 0x0000e400ff057b82 */ /* 0x000ea20000000800 */
[----:B0-----:R-:W-:-:S05]  /*00d0*/  IADD3 R0, P0, PT, R0, UR4, RZ ;  /* 0x0000000400007c10 */ /* 0x001fca000ff1e0ff */
[----:B------:R-:W-:Y:S01]  /*00e0*/  IMAD.X R3, RZ, RZ, UR5, P0 ;  /* 0x00000005ff037e24 */ /* 0x000fe200080e06ff */
[----:B-1----:R-:W-:-:S04]  /*00f0*/  LEA R2, P0, R0, UR6, 0x2 ;  /* 0x0000000600027c11 */ /* 0x002fc8000f8010ff */
[----:B------:R-:W-:-:S05]  /*0100*/  LEA.HI.X R3, R0, UR7, R3, 0x2, P0 ;  /* 0x0000000700037c11 */ /* 0x000fca00080f1403 */
[----:B--2---:R-:W-:Y:S04]  /*0110*/  STG.E desc[UR8][R2.64], R5 ;  /* 0x0000000502007986 */ /* 0x004fe8000c101908 */
[----:B------:R-:W-:Y:S01]  /*0120*/  STG.E desc[UR8][R2.64+0x400], R5 ;  /* 0x0004000502007986 */ /* 0x000fe2000c101908 */
[----:B------:R-:W-:Y:S05]  /*0130*/  EXIT ;  /* 0x000000000000794d */ /* 0x000fea0003800000 */
.L_x_0:
[----:B------:R-:W0:Y:S01]  /*0140*/  S2R R0, SR_TID.X ;  /* 0x0000000000007919 */ /* 0x000e220000002100 */
[----:B------:R-:W-:Y:S01]  /*0150*/  IMAD.U32 R2, RZ, RZ, UR7 ;  /* 0x00000007ff027e24 */ /* 0x000fe2000f8e00ff */
[----:B------:R-:W1:Y:S01]  /*0160*/  LDCU.64 UR10, c[0x0][0x388] ;  /* 0x00007100ff0a77ac */ /* 0x000e620008000a00 */
[----:B------:R-:W-:Y:S01]  /*0170*/  IMAD.U32 R4, RZ, RZ, UR7 ;  /* 0x00000007ff047e24 */ /* 0x000fe2000f8e00ff */
[----:B0-----:R-:W-:-:S04]  /*0180*/  ISETP.LT.U32.AND P0, PT, R0, UR6, PT ;  /* 0x0000000600007c0c */ /* 0x001fc8000bf01070 */
[----:B------:R-:W-:Y:S01]  /*0190*/  ISETP.GT.U32.AND.EX P0, PT, R2, RZ, PT, P0 ;  /* 0x000000ff0200720c */ /* 0x000fe20003f04100 */
[C---:B------:R-:W-:Y:S01]  /*01a0*/  VIADD R2, R0.reuse, 0x100 ;  /* 0x0000010000027836 */ /* 0x040fe20000000000 */
[----:B------:R-:W-:-:S04]  /*01b0*/  IADD3 R0, P2, PT, R0, UR4, RZ ;  /* 0x0000000400007c10 */ /* 0x000fc8000ff5e0ff */
[----:B------:R-:W-:Y:S01]  /*01c0*/  ISETP.LT.U32.AND P1, PT, R2, UR6, PT ;  /* 0x0000000602007c0c */ /* 0x000fe2000bf21070 */
[----:B------:R-:W-:Y:S01]  /*01d0*/  IMAD.X R3, RZ, RZ, UR5, P2 ;  /* 0x00000005ff037e24 */ /* 0x000fe200090e06ff */
[----:B-1----:R-:W-:Y:S02]  /*01e0*/  LEA R2, P2, R0, UR10, 0x2 ;  /* 0x0000000a00027c11 */ /* 0x002fe4000f8410ff */
[----:B------:R-:W-:Y:S02]  /*01f0*/  ISETP.GT.U32.AND.EX P1, PT, R4, RZ, PT, P1 ;  /* 0x000000ff0400720c */ /* 0x000fe40003f24110 */
[----:B------:R-:W-:Y:S01]  /*0200*/  LEA.HI.X R3, R0, UR11, R3, 0x2, P2 ;  /* 0x0000000b00037c11 */ /* 0x000fe200090f1403 */
[----:B------:R-:W0:Y:S04]  /*0210*/  @P0 LDC R5, c[0x0][0x390] ;  /* 0x0000e400ff050b82 */ /* 0x000e280000000800 */
[----:B0-----:R0:W-:Y:S06]  /*0220*/  @P0 STG.E desc[UR8][R2.64], R5 ;  /* 0x0000000502000986 */ /* 0x0011ec000c101908 */
[----:B------:R-:W-:Y:S05]  /*0230*/  @!P1 EXIT ;  /* 0x000000000000994d */ /* 0x000fea0003800000 */
[----:B0-----:R-:W0:Y:S02]  /*0240*/  LDC R5, c[0x0][0x390] ;  /* 0x0000e400ff057b82 */ /* 0x001e240000000800 */
[----:B0-----:R-:W-:Y:S01]  /*0250*/  STG.E desc[UR8][R2.64+0x400], R5 ;  /* 0x0004000502007986 */ /* 0x001fe2000c101908 */
[----:B------:R-:W-:Y:S05]  /*0260*/  EXIT ;  /* 0x000000000000794d */ /* 0x000fea0003800000 */
.L_x_1:
[----:B------:R-:W-:-:S00]  /*0270*/  BRA `(.L_x_1) ;  /* 0xfffffffc00fc7947 */ /* 0x000fc0000383ffff */
[----:B------:R-:W-:-:S00]  /*0280*/  NOP ;  /* 0x0000000000007918 */ /* 0x000fc00000000000 */
[----:B------:R-:W-:-:S00]  /*0290*/  NOP ;  /* 0x0000000000007918 */ /* 0x000fc00000000000 */
[----:B------:R-:W-:-:S00]  /*02a0*/  NOP ;  /* 0x0000000000007918 */ /* 0x000fc00000000000 */
[----:B------:R-:W-:-:S00]  /*02b0*/  NOP ;  /* 0x0000000000007918 */ /* 0x000fc00000000000 */
[----:B------:R-:W-:-:S00]  /*02c0*/  NOP ;  /* 0x0000000000007918 */ /* 0x000fc00000000000 */
[----:B------:R-:W-:-:S00]  /*02d0*/  NOP ;  /* 0x0000000000007918 */ /* 0x000fc00000000000 */
[----:B------:R-:W-:-:S00]  /*02e0*/  NOP ;  /* 0x0000000000007918 */ /* 0x000fc00000000000 */
[----:B------:R-:W-:-:S00]  /*02f0*/  NOP ;  /* 0x0000000000007918 */ /* 0x000fc00000000000 */
.L_x_15:


//--------------------- .text._ZN3cub18CUB_300001_SM_10006detail11EmptyKernelIvEEvv --------------------------
	.section	.text._ZN3cub18CUB_300001_SM_10006detail11EmptyKernelIvEEvv,"ax",@progbits
	.align	128
        .global         _ZN3cub18CUB_300001_SM_10006detail11EmptyKernelIvEEvv
        .type           _ZN3cub18CUB_300001_SM_10006detail11EmptyKernelIvEEvv,@function
        .size           _ZN3cub18CUB_300001_SM_10006detail11EmptyKernelIvEEvv,(.L_x_16 - _ZN3cub18CUB_300001_SM_10006detail11EmptyKernelIvEEvv)
        .other          _ZN3cub18CUB_300001_SM_10006detail11EmptyKernelIvEEvv,@"STO_CUDA_ENTRY STV_DEFAULT"
_ZN3cub18CUB_300001_SM_10006detail11EmptyKernelIvEEvv:
.text._ZN3cub18CUB_300001_SM_10006detail11EmptyKernelIvEEvv:
[----:B------:R-:W-:Y:S01]  /*0000*/  LDC R1, c[0x0][0x37c] ;  /* 0x0000df00ff017b82 */ /* 0x000fe20000000800 */
[----:B------:R-:W-:Y:S05]  /*0010*/  EXIT ;  /* 0x000000000000794d */ /* 0x000fea0003800000 */
.L_x_2:
        /* <DEDUP_REMOVED lines=14> */
.L_x_16:


//--------------------- .text._Z7reduce3PiS_i     --------------------------
	.section	.text._Z7reduce3PiS_i,"ax",@progbits
	.align	128
        .global         _Z7reduce3PiS_i
        .type           _Z7reduce3PiS_i,@function
        .size           _Z7reduce3PiS_i,(.L_x_17 - _Z7reduce3PiS_i)
        .other          _Z7reduce3PiS_i,@"STO_CUDA_ENTRY STV_DEFAULT"
_Z7reduce3PiS_i:
.text._Z7reduce3PiS_i:
[----:B------:R-:W-:Y:S01]  /*0000*/  LDC R1, c[0x0][0x37c] ;  /* 0x0000df00ff017b82 */ /* 0x000fe20000000800 */
[----:B------:R-:W0:Y:S01]  /*0010*/  S2R R11, SR_CTAID.X ;  /* 0x00000000000b7919 */ /* 0x000e220000002500 */
[----:B------:R-:W0:Y:S01]  /*0020*/  LDCU UR8, c[0x0][0x360] ;  /* 0x00006c00ff0877ac */ /* 0x000e220008000800 */
[----:B------:R-:W1:Y:S01]  /*0030*/  S2R R9, SR_TID.X ;  /* 0x0000000000097919 */ /* 0x000e620000002100 */
[----:B------:R-:W2:Y:S01]  /*0040*/  LDCU UR4, c[0x0][0x390] ;  /* 0x00007200ff0477ac */ /* 0x000ea20008000800 */
[----:B------:R-:W3:Y:S01]  /*0050*/  LDCU.64 UR6, c[0x0][0x358] ;  /* 0x00006b00ff0677ac */ /* 0x000ee20008000a00 */
[----:B0-----:R-:W-:-:S04]  /*0060*/  IMAD R0, R11, UR8, RZ ;  /* 0x000000080b007c24 */ /* 0x001fc8000f8e02ff */
[----:B-1----:R-:W-:-:S04]  /*0070*/  IMAD R3, R0, 0x2, R9 ;  /* 0x0000000200037824 */ /* 0x002fc800078e0209 */
[----:B------:R-:W-:-:S05]  /*0080*/  VIADD R7, R3, UR8 ;  /* 0x0000000803077c36 */ /* 0x000fca0008000000 */
[----:B--2---:R-:W-:-:S13]  /*0090*/  ISETP.GE.U32.AND P1, PT, R7, UR4, PT ;  /* 0x0000000407007c0c */ /* 0x004fda000bf26070 */
[----:B------:R-:W0:Y:S02]  /*00a0*/  @!P1 LDC.64 R4, c[0x0][0x380] ;  /* 0x0000e000ff049b82 */ /* 0x000e240000000a00 */
[----:B0-----:R-:W-:-:S04]  /*00b0*/  @!P1 IMAD.WIDE.U32 R2, R3, 0x4, R4 ;  /* 0x0000000403029825 */ /* 0x001fc800078e0004 */
[----:B------:R-:W-:Y:S02]  /*00c0*/  @!P1 IMAD.WIDE.U32 R4, R7, 0x4, R4 ;  /* 0x0000000407049825 */ /* 0x000fe400078e0004 */
[----:B---3--:R-:W2:Y:S04]  /*00d0*/  @!P1 LDG.E R2, desc[UR6][R2.64] ;  /* 0x0000000602029981 */ /* 0x008ea8000c1e1900 */
[----:B------:R-:W2:Y:S01]  /*00e0*/  @!P1 LDG.E R5, desc[UR6][R4.64] ;  /* 0x0000000604059981 */ /* 0x000ea2000c1e1900 */
[----:B------:R-:W0:Y:S01]  /*00f0*/  S2UR UR5, SR_CgaCtaId ;  /* 0x00000000000579c3 */ /* 0x000e220000008800 */
[----:B------:R-:W-:Y:S01]  /*0100*/  UMOV UR4, 0x400 ;  /* 0x0000040000047882 */ /* 0x000fe20000000000 */
[----:B------:R-:W-:Y:S02]  /*0110*/  MOV R6, UR8 ;  /* 0x0000000800067c02 */ /* 0x000fe40008000f00 */
[----:B------:R-:W-:-:S02]  /*0120*/  ISETP.NE.AND P0, PT, R9, RZ, PT ;  /* 0x000000ff0900720c */ /* 0x000fc40003f05270 */
[----:B------:R-:W-:Y:S01]  /*0130*/  ISETP.GE.U32.AND P2, PT, R6, 0x2, PT ;  /* 0x000000020600780c */ /* 0x000fe20003f46070 */
[----:B0-----:R-:W-:-:S06]  /*0140*/  ULEA UR4, UR5, UR4, 0x18 ;  /* 0x0000000405047291 */ /* 0x001fcc000f8ec0ff */
[----:B------:R-:W-:Y:S01]  /*0150*/  LEA R0, R9, UR4, 0x2 ;  /* 0x0000000409007c11 */ /* 0x000fe2000f8e10ff */
[----:B--2---:R-:W-:-:S05]  /*0160*/  @!P1 IMAD.IADD R7, R2, 0x1, R5 ;  /* 0x0000000102079824 */ /* 0x004fca00078e0205 */
[----:B------:R0:W-:Y:S01]  /*0170*/  @!P1 STS [R0], R7 ;  /* 0x0000000700009388 */ /* 0x0001e20000000800 */
[----:B------:R-:W-:Y:S05]  /*0180*/  @!P2 BRA `(.L_x_3) ;  /* 0x00000000002ca947 */ /* 0x000fea0003800000 */
.L_x_4:
[----:B------:R-:W-:-:S04]  /*0190*/  SHF.R.U32.HI R4, RZ, 0x1, R6 ;  /* 0x00000001ff047819 */ /* 0x000fc80000011606 */
[----:B------:R-:W-:-:S13]  /*01a0*/  ISETP.GE.U32.AND P1, PT, R9, R4, PT ;  /* 0x000000040900720c */ /* 0x000fda0003f26070 */
[----:B------:R-:W-:Y:S01]  /*01b0*/  @!P1 LEA R2, R4, R0, 0x2 ;  /* 0x0000000004029211 */ /* 0x000fe200078e10ff */
[----:B------:R-:W-:Y:S05]  /*01c0*/  @!P1 LDS R3, [R0] ;  /* 0x0000000000039984 */ /* 0x000fea0000000800 */
[----:B------:R-:W1:Y:S02]  /*01d0*/  @!P1 LDS R2, [R2] ;  /* 0x0000000002029984 */ /* 0x000e640000000800 */
[----:B-1----:R-:W-:-:S05]  /*01e0*/  @!P1 IMAD.IADD R3, R2, 0x1, R3 ;  /* 0x0000000102039824 */ /* 0x002fca00078e0203 */
[----:B------:R1:W-:Y:S01]  /*01f0*/  @!P1 STS [R0], R3 ;  /* 0x0000000300009388 */ /* 0x0003e20000000800 */
[----:B------:R-:W-:Y:S01]  /*0200*/  BAR.SYNC.DEFER_BLOCKING 0x0 ;  /* 0x0000000000007b1d */ /* 0x000fe20000010000 */
[----:B------:R-:W-:Y:S02]  /*0210*/  ISETP.GT.U32.AND P1, PT, R6, 0x3, PT ;  /* 0x000000030600780c */ /* 0x000fe40003f24070 */
[----:B------:R-:W-:-:S11]  /*0220*/  MOV R6, R4 ;  /* 0x0000000400067202 */ /* 0x000fd60000000f00 */
[----:B-1----:R-:W-:Y:S05]  /*0230*/  @P1 BRA `(.L_x_4) ;  /* 0xfffffffc00d41947 */ /* 0x002fea000383ffff */
.L_x_3:
[----:B------:R-:W-:Y:S05]  /*0240*/  @P0 EXIT ;  /* 0x000000000000094d */ /* 0x000fea0003800000 */
[----:B------:R-:W1:Y:S01]  /*0250*/  S2UR UR5, SR_CgaCtaId ;  /* 0x00000000000579c3 */ /* 0x000e620000008800 */
[----:B------:R-:W-:-:S07]  /*0260*/  UMOV UR4, 0x400 ;  /* 0x0000040000047882 */ /* 0x000fce0000000000 */
[----:B------:R-:W2:Y:S01]  /*0270*/  LDC.64 R2, c[0x0][0x388] ;  /* 0x0000e200ff027b82 */ /* 0x000ea20000000a00 */
[----:B-1----:R-:W-:Y:S01]  /*0280*/  ULEA UR4, UR5, UR4, 0x18 ;  /* 0x0000000405047291 */ /* 0x002fe2000f8ec0ff */
[----:B--2---:R-:W-:-:S08]  /*0290*/  IMAD.WIDE.U32 R2, R11, 0x4, R2 ;  /* 0x000000040b027825 */ /* 0x004fd000078e0002 */
[----:B------:R-:W1:Y:S04]  /*02a0*/  LDS R5, [UR4] ;  /* 0x00000004ff057984 */ /* 0x000e680008000800 */
[----:B-1----:R-:W-:Y:S01]  /*02b0*/  STG.E desc[UR6][R2.64], R5 ;  /* 0x0000000502007986 */ /* 0x002fe2000c101906 */
[----:B------:R-:W-:Y:S05]  /*02c0*/  EXIT ;  /* 0x000000000000794d */ /* 0x000fea0003800000 */
.L_x_5:
        /* <DEDUP_REMOVED lines=11> */
.L_x_17:


//--------------------- .text._Z7reduce2PiS_i     --------------------------
	.section	.text._Z7reduce2PiS_i,"ax",@progbits
	.align	128
        .global         _Z7reduce2PiS_i
        .type           _Z7reduce2PiS_i,@function
        .size           _Z7reduce2PiS_i,(.L_x_18 - _Z7reduce2PiS_i)
        .other          _Z7reduce2PiS_i,@"STO_CUDA_ENTRY STV_DEFAULT"
_Z7reduce2PiS_i:
.text._Z7reduce2PiS_i:
[----:B------:R-:W-:Y:S01]  /*0000*/  LDC R1, c[0x0][0x37c] ;  /* 0x0000df00ff017b82 */ /* 0x000fe20000000800 */
[----:B------:R-:W0:Y:S01]  /*0010*/  S2R R6, SR_TID.X ;  /* 0x0000000000067919 */ /* 0x000e220000002100 */
[----:B------:R-:W0:Y:S01]  /*0020*/  LDCU UR8, c[0x0][0x360] ;  /* 0x00006c00ff0877ac */ /* 0x000e220008000800 */
[----:B------:R-:W-:Y:S01]  /*0030*/  IMAD.MOV.U32 R9, RZ, RZ, RZ ;  /* 0x000000ffff097224 */ /* 0x000fe200078e00ff */
[----:B------:R-:W0:Y:S01]  /*0040*/  S2R R7, SR_CTAID.X ;  /* 0x0000000000077919 */ /* 0x000e220000002500 */
[----:B------:R-:W1:Y:S01]  /*0050*/  LDCU UR4, c[0x0][0x390] ;  /* 0x00007200ff0477ac */ /* 0x000e620008000800 */
[----:B------:R-:W2:Y:S01]  /*0060*/  LDCU.64 UR6, c[0x0][0x358] ;  /* 0x00006b00ff0677ac */ /* 0x000ea20008000a00 */
[----:B0-----:R-:W-:-:S05]  /*0070*/  IMAD R5, R7, UR8, R6 ;  /* 0x0000000807057c24 */ /* 0x001fca000f8e0206 */
[----:B-1----:R-:W-:-:S13]  /*0080*/  ISETP.GE.U32.AND P0, PT, R5, UR4, PT ;  /* 0x0000000405007c0c */ /* 0x002fda000bf06070 */
[----:B------:R-:W0:Y:S02]  /*0090*/  @!P0 LDC.64 R2, c[0x0][0x380] ;  /* 0x0000e000ff028b82 */ /* 0x000e240000000a00 */
[----:B0-----:R-:W-:-:S05]  /*00a0*/  @!P0 IMAD.WIDE.U32 R2, R5, 0x4, R2 ;  /* 0x0000000405028825 */ /* 0x001fca00078e0002 */
[----:B--2---:R-:W2:Y:S01]  /*00b0*/  @!P0 LDG.E R9, desc[UR6][R2.64] ;  /* 0x0000000602098981 */ /* 0x004ea2000c1e1900 */
[----:B------:R-:W0:Y:S01]  /*00c0*/  S2UR UR5, SR_CgaCtaId ;  /* 0x00000000000579c3 */ /* 0x000e220000008800 */
[----:B------:R-:W-:Y:S01]  /*00d0*/  IMAD.U32 R4, RZ, RZ, UR8 ;  /* 0x00000008ff047e24 */ /* 0x000fe2000f8e00ff */
[----:B------:R-:W-:Y:S01]  /*00e0*/  UMOV UR4, 0x400 ;  /* 0x0000040000047882 */ /* 0x000fe20000000000 */
[----:B------:R-:W-:-:S03]  /*00f0*/  ISETP.NE.AND P0, PT, R6, RZ, PT ;  /* 0x000000ff0600720c */ /* 0x000fc60003f05270 */
[----:B------:R-:W-:Y:S01]  /*0100*/  ISETP.GE.U32.AND P1, PT, R4, 0x2, PT ;  /* 0x000000020400780c */ /* 0x000fe20003f26070 */
[----:B0-----:R-:W-:-:S06]  /*0110*/  ULEA UR4, UR5, UR4, 0x18 ;  /* 0x0000000405047291 */ /* 0x001fcc000f8ec0ff */
[----:B------:R-:W-:-:S05]  /*0120*/  LEA R0, R6, UR4, 0x2 ;  /* 0x0000000406007c11 */ /* 0x000fca000f8e10ff */
[----:B--2---:R0:W-:Y:S01]  /*0130*/  STS [R0], R9 ;  /* 0x0000000900007388 */ /* 0x0041e20000000800 */
[----:B------:R-:W-:Y:S06]  /*0140*/  BAR.SYNC.DEFER_BLOCKING 0x0 ;  /* 0x0000000000007b1d */ /* 0x000fec0000010000 */
[----:B------:R-:W-:Y:S05]  /*0150*/  @!P1 BRA `(.L_x_6) ;  /* 0x00000000002c9947 */ /* 0x000fea0003800000 */
.L_x_7:
        /* <DEDUP_REMOVED lines=11> */
.L_x_6:
        /* <DEDUP_REMOVED lines=9> */
.L_x_8:
        /* <DEDUP_REMOVED lines=14> */
.L_x_18:


//--------------------- .text._Z7reduce1PiS_i     --------------------------
	.section	.text._Z7reduce1PiS_i,"ax",@progbits
	.align	128
        .global         _Z7reduce1PiS_i
        .type           _Z7reduce1PiS_i,@function
        .size           _Z7reduce1PiS_i,(.L_x_19 - _Z7reduce1PiS_i)
        .other          _Z7reduce1PiS_i,@"STO_CUDA_ENTRY STV_DEFAULT"
_Z7reduce1PiS_i:
.text._Z7reduce1PiS_i:
        /* <DEDUP_REMOVED lines=13> */
[----:B------:R-:W-:Y:S01]  /*00d0*/  UMOV UR4, 0x400 ;  /* 0x0000040000047882 */ /* 0x000fe20000000000 */
[----:B------:R-:W-:Y:S01]  /*00e0*/  UISETP.GE.U32.AND UP0, UPT, UR7, 0x2, UPT ;  /* 0x000000020700788c */ /* 0x000fe2000bf06070 */
[----:B------:R-:W-:Y:S01]  /*00f0*/  ISETP.NE.AND P1, PT, R4, RZ, PT ;  /* 0x000000ff0400720c */ /* 0x000fe20003f25270 */
[----:B0-----:R-:W-:-:S06]  /*0100*/  ULEA UR4, UR5, UR4, 0x18 ;  /* 0x0000000405047291 */ /* 0x001fcc000f8ec0ff */
[----:B------:R-:W-:-:S05]  /*0110*/  LEA R0, R4, UR4, 0x2 ;  /* 0x0000000404007c11 */ /* 0x000fca000f8e10ff */
[----:B--2---:R0:W-:Y:S01]  /*0120*/  STS [R0], R9 ;  /* 0x0000000900007388 */ /* 0x0041e20000000800 */
[----:B------:R-:W-:Y:S06]  /*0130*/  BAR.SYNC.DEFER_BLOCKING 0x0 ;  /* 0x0000000000007b1d */ /* 0x000fec0000010000 */
[----:B------:R-:W-:Y:S05]  /*0140*/  BRA.U !UP0, `(.L_x_9) ;  /* 0x00000001083c7547 */ /* 0x000fea000b800000 */
[----:B------:R-:W-:-:S05]  /*0150*/  UMOV UR5, 0x1 ;  /* 0x0000000100057882 */ /* 0x000fca0000000000 */
.L_x_10:
[----:B------:R-:W-:-:S04]  /*0160*/  USHF.L.U32 UR6, UR5, 0x1, URZ ;  /* 0x0000000105067899 */ /* 0x000fc800080006ff */
[----:B------:R-:W-:Y:S02]  /*0170*/  UISETP.GE.U32.AND UP0, UPT, UR6, UR7, UPT ;  /* 0x000000070600728c */ /* 0x000fe4000bf06070 */
[----:B-1----:R-:W-:-:S05]  /*0180*/  IMAD R2, R4, UR6, RZ ;  /* 0x0000000604027c24 */ /* 0x002fca000f8e02ff */
[----:B------:R-:W-:-:S13]  /*0190*/  ISETP.GE.U32.AND P0, PT, R2, UR7, PT ;  /* 0x0000000702007c0c */ /* 0x000fda000bf06070 */
[C---:B0-----:R-:W-:Y:S01]  /*01a0*/  @!P0 IADD3 R0, PT, PT, R2.reuse, UR5, RZ ;  /* 0x0000000502008c10 */ /* 0x041fe2000fffe0ff */
[----:B------:R-:W-:Y:S01]  /*01b0*/  UMOV UR5, UR6 ;  /* 0x0000000600057c82 */ /* 0x000fe20008000000 */
[----:B------:R-:W-:Y:S02]  /*01c0*/  @!P0 LEA R2, R2, UR4, 0x2 ;  /* 0x0000000402028c11 */ /* 0x000fe4000f8e10ff */
[----:B------:R-:W-:-:S03]  /*01d0*/  @!P0 LEA R0, R0, UR4, 0x2 ;  /* 0x0000000400008c11 */ /* 0x000fc6000f8e10ff */
[----:B------:R-:W-:Y:S04]  /*01e0*/  @!P0 LDS R3, [R2] ;  /* 0x0000000002038984 */ /* 0x000fe80000000800 */
[----:B------:R-:W0:Y:S02]  /*01f0*/  @!P0 LDS R0, [R0] ;  /* 0x0000000000008984 */ /* 0x000e240000000800 */
[----:B0-----:R-:W-:-:S05]  /*0200*/  @!P0 IMAD.IADD R3, R0, 0x1, R3 ;  /* 0x0000000100038824 */ /* 0x001fca00078e0203 */
[----:B------:R1:W-:Y:S01]  /*0210*/  @!P0 STS [R2], R3 ;  /* 0x0000000302008388 */ /* 0x0003e20000000800 */
[----:B------:R-:W-:Y:S06]  /*0220*/  BAR.SYNC.DEFER_BLOCKING 0x0 ;  /* 0x0000000000007b1d */ /* 0x000fec0000010000 */
[----:B------:R-:W-:Y:S05]  /*0230*/  BRA.U !UP0, `(.L_x_10) ;  /* 0xfffffffd08c87547 */ /* 0x000fea000b83ffff */
.L_x_9:
[----:B------:R-:W-:Y:S05]  /*0240*/  @P1 EXIT ;  /* 0x000000000000194d */ /* 0x000fea0003800000 */
[----:B------:R-:W2:Y:S01]  /*0250*/  S2UR UR5, SR_CgaCtaId ;  /* 0x00000000000579c3 */ /* 0x000ea20000008800 */
[----:B------:R-:W-:-:S07]  /*0260*/  UMOV UR4, 0x400 ;  /* 0x0000040000047882 */ /* 0x000fce0000000000 */
[----:B-1----:R-:W1:Y:S01]  /*0270*/  LDC.64 R2, c[0x0][0x388] ;  /* 0x0000e200ff027b82 */ /* 0x002e620000000a00 */
[----:B--2---:R-:W-:Y:S01]  /*0280*/  ULEA UR4, UR5, UR4, 0x18 ;  /* 0x0000000405047291 */ /* 0x004fe2000f8ec0ff */
[----:B-1----:R-:W-:-:S08]  /*0290*/  IMAD.WIDE.U32 R2, R7, 0x4, R2 ;  /* 0x0000000407027825 */ /* 0x002fd000078e0002 */
[----:B------:R-:W1:Y:S04]  /*02a0*/  LDS R5, [UR4] ;  /* 0x00000004ff057984 */ /* 0x000e680008000800 */
[----:B-1----:R-:W-:Y:S01]  /*02b0*/  STG.E desc[UR8][R2.64], R5 ;  /* 0x0000000502007986 */ /* 0x002fe2000c101908 */
[----:B------:R-:W-:Y:S05]  /*02c0*/  EXIT ;  /* 0x000000000000794d */ /* 0x000fea0003800000 */
.L_x_11:
        /* <DEDUP_REMOVED lines=11> */
.L_x_19:


//--------------------- .text._Z7reduce0PiS_i     --------------------------
	.section	.text._Z7reduce0PiS_i,"ax",@progbits
	.align	128
        .global         _Z7reduce0PiS_i
        .type           _Z7reduce0PiS_i,@function
        .size           _Z7reduce0PiS_i,(.L_x_20 - _Z7reduce0PiS_i)
        .other          _Z7reduce0PiS_i,@"STO_CUDA_ENTRY STV_DEFAULT"
_Z7reduce0PiS_i:
.text._Z7reduce0PiS_i:
        /* <DEDUP_REMOVED lines=21> */
[----:B------:R-:W-:-:S07]  /*0150*/  HFMA2 R3, -RZ, RZ, 0, 5.9604644775390625e-08 ;  /* 0x00000001ff037431 */ /* 0x000fce00000001ff */
.L_x_13:
[----:B------:R-:W-:-:S05]  /*0160*/  IMAD.SHL.U32 R6, R3, 0x2, RZ ;  /* 0x0000000203067824 */ /* 0x000fca00078e00ff */
[----:B------:R-:W-:-:S04]  /*0170*/  IADD3 R2, PT, PT, R6, -0x1, RZ ;  /* 0xffffffff06027810 */ /* 0x000fc80007ffe0ff */
[----:B------:R-:W-:-:S13]  /*0180*/  LOP3.LUT P1, RZ, R2, R7, RZ, 0xc0, !PT ;  /* 0x0000000702ff7212 */ /* 0x000fda000782c0ff */
[----:B------:R-:W-:Y:S02]  /*0190*/  @!P1 IMAD R2, R3, 0x4, R0 ;  /* 0x0000000403029824 */ /* 0x000fe400078e0200 */
[----:B------:R-:W-:Y:S04]  /*01a0*/  @!P1 LDS R3, [R0] ;  /* 0x0000000000039984 */ /* 0x000fe80000000800 */
[----:B------:R-:W1:Y:S02]  /*01b0*/  @!P1 LDS R2, [R2] ;  /* 0x0000000002029984 */ /* 0x000e640000000800 */
[----:B-1----:R-:W-:Y:S01]  /*01c0*/  @!P1 IADD3 R5, PT, PT, R2, R3, RZ ;  /* 0x0000000302059210 */ /* 0x002fe20007ffe0ff */
[----:B------:R-:W-:-:S04]  /*01d0*/  IMAD.MOV.U32 R3, RZ, RZ, R6 ;  /* 0x000000ffff037224 */ /* 0x000fc800078e0006 */
[----:B------:R1:W-:Y:S01]  /*01e0*/  @!P1 STS [R0], R5 ;  /* 0x0000000500009388 */ /* 0x0003e20000000800 */
[----:B------:R-:W-:Y:S01]  /*01f0*/  BAR.SYNC.DEFER_BLOCKING 0x0 ;  /* 0x0000000000007b1d */ /* 0x000fe20000010000 */
[----:B------:R-:W-:-:S13]  /*0200*/  ISETP.GE.U32.AND P1, PT, R6, UR8, PT ;  /* 0x0000000806007c0c */ /* 0x000fda000bf26070 */
[----:B-1----:R-:W-:Y:S05]  /*0210*/  @!P1 BRA `(.L_x_13) ;  /* 0xfffffffc00d09947 */ /* 0x002fea000383ffff */
.L_x_12:
        /* <DEDUP_REMOVED lines=9> */
.L_x_14:
        /* <DEDUP_REMOVED lines=13> */
.L_x_20:


//--------------------- .nv.shared._ZN3cub18CUB_300001_SM_10006detail8for_each13static_kernelINS2_12policy_hub_t12policy_500_tEmN6thrust24THRUST_300001_SM_1000_NS8cuda_cub20__uninitialized_fill7functorINS7_10device_ptrIiEEiEEEEvT0_T1_ --------------------------
	.section	.nv.shared._ZN3cub18CUB_300001_SM_10006detail8for_each13static_kernelINS2_12policy_hub_t12policy_500_tEmN6thrust24THRUST_300001_SM_1000_NS8cuda_cub20__uninitialized_fill7functorINS7_10device_ptrIiEEiEEEEvT0_T1_,"aw",@nobits
	.sectionflags	@""
	.align	16
	.zero		1024


//--------------------- .nv.shared.reserved.0     --------------------------
	.section	.nv.shared.reserved.0,"aw",@nobits
	.weak		__nv_reservedSMEM_offset_0_alias
	.size		__nv_reservedSMEM_offset_0_alias, 0, 64
	.other		__nv_reservedSMEM_offset_0_alias,@"STO_CUDA_RESERVED_SHARED STV_DEFAULT"
__nv_reservedSMEM_offset_0_alias:
	.zero		0
	.zero		64


//--------------------- .nv.global                --------------------------
	.section	.nv.global,"aw",@nobits
.nv.global:
	.type		_ZN34_INTERNAL_d08c0201_4_k_cu_932465c36thrust24THRUST_300001_SM_1000_NS12placeholders2_8E,@object
	.size		_ZN34_INTERNAL_d08c0201_4_k_cu_932465c36thrust24THRUST_300001_SM_1000_NS12placeholders2_8E,(_ZN34_INTERNAL_d08c0201_4_k_cu_932465c34cuda3std3__436_GLOBAL__N__d08c0201_4_k_cu_932465c36ignoreE - _ZN34_INTERNAL_d08c0201_4_k_cu_932465c36thrust24THRUST_300001_SM_1000_NS12placeholders2_8E)
_ZN34_INTERNAL_d08c0201_4_k_cu_932465c36thrust24THRUST_300001_SM_1000_NS12placeholders2_8E:
	.zero		1
	.type		_ZN34_INTERNAL_d08c0201_4_k_cu_932465c34cuda3std3__436_GLOBAL__N__d08c0201_4_k_cu_932465c36ignoreE,@object
	.size		_ZN34_INTERNAL_d08c0201_4_k_cu_932465c34cuda3std3__436_GLOBAL__N__d08c0201_4_k_cu_932465c36ignoreE,(_ZN34_INTERNAL_d08c0201_4_k_cu_932465c34cuda3std6ranges3__45__cpo4dataE - _ZN34_INTERNAL_d08c0201_4_k_cu_932465c34cuda3std3__436_GLOBAL__N__d08c0201_4_k_cu_932465c36ignoreE)
_ZN34_INTERNAL_d08c0201_4_k_cu_932465c34cuda3std3__436_GLOBAL__N__d08c0201_4_k_cu_932465c36ignoreE:
	.zero		1
	.type		_ZN34_INTERNAL_d08c0201_4_k_cu_932465c34cuda3std6ranges3__45__cpo4dataE,@object
	.size		_ZN34_INTERNAL_d08c0201_4_k_cu_932465c34cuda3std6ranges3__45__cpo4dataE,(_ZN34_INTERNAL_d08c0201_4_k_cu_932465c36thrust24THRUST_300001_SM_1000_NS6system3cpp3parE - _ZN34_INTERNAL_d08c0201_4_k_cu_932465c34cuda3std6ranges3__45__cpo4dataE)
_ZN34_INTERNAL_d08c0201_4_k_cu_932465c34cuda3std6ranges3__45__cpo4dataE:
	.zero		1
	.type		_ZN34_INTERNAL_d08c0201_4_k_cu_932465c36thrust24THRUST_300001_SM_1000_NS6system3cpp3parE,@object
	.size		_ZN34_INTERNAL_d08c0201_4_k_cu_932465c36thrust24THRUST_300001_SM_1000_NS6system3cpp3parE,(_ZN34_INTERNAL_d08c0201_4_k_cu_932465c34cuda3std3__45__cpo5beginE - _ZN34_INTERNAL_d08c0201_4_k_cu_932465c36thrust24THRUST_300001_SM_1000_NS6system3cpp3parE)
_ZN34_INTERNAL_d08c0201_4_k_cu_932465c36thrust24THRUST_300001_SM_1000_NS6system3cpp3parE:
	.zero		1
	.type		_ZN34_INTERNAL_d08c0201_4_k_cu_932465c34cuda3std3__45__cpo5beginE,@object
	.size		_ZN34_INTERNAL_d08c0201_4_k_cu_932465c34cuda3std3__45__cpo5beginE,(_ZN34_INTERNAL_d08c0201_4_k_cu_932465c34cuda3std6ranges3__45__cpo5beginE - _ZN34_INTERNAL_d08c0201_4_k_cu_932465c34cuda3std3__45__cpo5beginE)
_ZN34_INTERNAL_d08c0201_4_k_cu_932465c34cuda3std3__45__cpo5beginE:
	.zero		1
	.type		_ZN34_INTERNAL_d08c0201_4_k_cu_932465c34cuda3std6ranges3__45__cpo5beginE,@object
	.size		_ZN34_INTERNAL_d08c0201_4_k_cu_932465c34cuda3std6ranges3__45__cpo5beginE,(_ZN34_INTERNAL_d08c0201_4_k_cu_932465c36thrust24THRUST_300001_SM_1000_NS6deviceE - _ZN34_INTERNAL_d08c0201_4_k_cu_932465c34cuda3std6ranges3__45__cpo5beginE)
_ZN34_INTERNAL_d08c0201_4_k_cu_932465c34cuda3std6ranges3__45__cpo5beginE:
	.zero		1
	.type		_ZN34_INTERNAL_d08c0201_4_k_cu_932465c36thrust24THRUST_300001_SM_1000_NS6deviceE,@object
	.size		_ZN34_INTERNAL_d08c0201_4_k_cu_932465c36thrust24THRUST_300001_SM_1000_NS6deviceE,(_ZN34_INTERNAL_d08c0201_4_k_cu_932465c34cuda3std3__47nulloptE - _ZN34_INTERNAL_d08c0201_4_k_cu_932465c36thrust24THRUST_300001_SM_1000_NS6deviceE)
_ZN34_INTERNAL_d08c0201_4_k_cu_932465c36thrust24THRUST_300001_SM_1000_NS6deviceE:
	.zero		1
	.type		_ZN34_INTERNAL_d08c0201_4_k_cu_932465c34cuda3std3__47nulloptE,@object
	.size		_ZN34_INTERNAL_d08c0201_4_k_cu_932465c34cuda3std3__47nulloptE,(_ZN34_INTERNAL_d08c0201_4_k_cu_932465c34cuda3std6ranges3__45__cpo8distanceE - _ZN34_INTERNAL_d08c0201_4_k_cu_932465c34cuda3std3__47nulloptE)
_ZN34_INTERNAL_d08c0201_4_k_cu_932465c34cuda3std3__47nulloptE:
	.zero		1
	.type		_ZN34_INTERNAL_d08c0201_4_k_cu_932465c34cuda3std6ranges3__45__cpo8distanceE,@object
	.size		_ZN34_INTERNAL_d08c0201_4_k_cu_932465c34cuda3std6ranges3__45__cpo8distanceE,(_ZN34_INTERNAL_d08c0201_4_k_cu_932465c36thrust24THRUST_300001_SM_1000_NS12placeholders2_4E - _ZN34_INTERNAL_d08c0201_4_k_cu_932465c34cuda3std6ranges3__45__cpo8distanceE)
_ZN34_INTERNAL_d08c0201_4_k_cu_932465c34cuda3std6ranges3__45__cpo8distanceE:
	.zero		1
	.type		_ZN34_INTERNAL_d08c0201_4_k_cu_932465c36thrust24THRUST_300001_SM_1000_NS12placeholders2_4E,@object
	.size		_ZN34_INTERNAL_d08c0201_4_k_cu_932465c36thrust24THRUST_300001_SM_1000_NS12placeholders2_4E,(_ZN34_INTERNAL_d08c0201_4_k_cu_932465c34cuda3std3__45__cpo6rbeginE - _ZN34_INTERNAL_d08c0201_4_k_cu_932465c36thrust24THRUST_300001_SM_1000_NS12placeholders2_4E)
_ZN34_INTERNAL_d08c0201_4_k_cu_932465c36thrust24THRUST_300001_SM_1000_NS12placeholders2_4E:
	.zero		1
	.type		_ZN34_INTERNAL_d08c0201_4_k_cu_932465c34cuda3std3__45__cpo6rbeginE,@object
	.size		_ZN34_INTERNAL_d08c0201_4_k_cu_932465c34cuda3std3__45__cpo6rbeginE,(_ZN34_INTERNAL_d08c0201_4_k_cu_932465c34cuda3std6ranges3__45__cpo7advanceE - _ZN34_INTERNAL_d08c0201_4_k_cu_932465c34cuda3std3__45__cpo6rbeginE)
_ZN34_INTERNAL_d08c0201_4_k_cu_932465c34cuda3std3__45__cpo6rbeginE:
	.zero		1
	.type		_ZN34_INTERNAL_d08c0201_4_k_cu_932465c34cuda3std6ranges3__45__cpo7advanceE,@object
	.size		_ZN34_INTERNAL_d08c0201_4_k_cu_932465c34cuda3std6ranges3__45__cpo7advanceE,(_ZN34_INTERNAL_d08c0201_4_k_cu_932465c36thrust24THRUST_300001_SM_1000_NS12placeholders3_10E - _ZN34_INTERNAL_d08c0201_4_k_cu_932465c34cuda3std6ranges3__45__cpo7advanceE)
_ZN34_INTERNAL_d08c0201_4_k_cu_932465c34cuda3std6ranges3__45__cpo7advanceE:
	.zero		1
	.type		_ZN34_INTERNAL_d08c0201_4_k_cu_932465c36thrust24THRUST_300001_SM_1000_NS12placeholders3_10E,@object
	.size		_ZN34_INTERNAL_d08c0201_4_k_cu_932465c36thrust24THRUST_300001_SM_1000_NS12placeholders3_10E,(_ZN34_INTERNAL_d08c0201_4_k_cu_932465c34cuda3std3__48in_placeE - _ZN34_INTERNAL_d08c0201_4_k_cu_932465c36thrust24THRUST_300001_SM_1000_NS12placeholders3_10E)
_ZN34_INTERNAL_d08c0201_4_k_cu_932465c36thrust24THRUST_300001_SM_1000_NS12placeholders3_10E:
	.zero		1
	.type		_ZN34_INTERNAL_d08c0201_4_k_cu_932465c34cuda3std3__48in_placeE,@object
	.size		_ZN34_INTERNAL_d08c0201_4_k_cu_932465c34cuda3std3__48in_placeE,(_ZN34_INTERNAL_d08c0201_4_k_cu_932465c34cuda3std6ranges3__45__cpo4sizeE - _ZN34_INTERNAL_d08c0201_4_k_cu_932465c34cuda3std3__48in_placeE)
_ZN34_INTERNAL_d08c0201_4_k_cu_932465c34cuda3std3__48in_placeE:
	.zero		1
	.type		_ZN34_INTERNAL_d08c0201_4_k_cu_932465c34cuda3std6ranges3__45__cpo4sizeE,@object
	.size		_ZN34_INTERNAL_d08c0201_4_k_cu_932465c34cuda3std6ranges3__45__cpo4sizeE,(_ZN34_INTERNAL_d08c0201_4_k_cu_932465c36thrust24THRUST_300001_SM_1000_NS12placeholders2_2E - _ZN34_INTERNAL_d08c0201_4_k_cu_932465c34cuda3std6ranges3__45__cpo4sizeE)
_ZN34_INTERNAL_d08c0201_4_k_cu_932465c34cuda3std6ranges3__45__cpo4sizeE:
	.zero		1
	.type		_ZN34_INTERNAL_d08c0201_4_k_cu_932465c36thrust24THRUST_300001_SM_1000_NS12placeholders2_2E,@object
	.size		_ZN34_INTERNAL_d08c0201_4_k_cu_932465c36thrust24THRUST_300001_SM_1000_NS12placeholders2_2E,(_ZN34_INTERNAL_d08c0201_4_k_cu_932465c34cuda3std3__45__cpo6cbeginE - _ZN34_INTERNAL_d08c0201_4_k_cu_932465c36thrust24THRUST_300001_SM_1000_NS12placeholders2_2E)
_ZN34_INTERNAL_d08c0201_4_k_cu_932465c36thrust24THRUST_300001_SM_1000_NS12placeholders2_2E:
	.zero		1
	.type		_ZN34_INTERNAL_d08c0201_4_k_cu_932465c34cuda3std3__45__cpo6cbeginE,@object
	.size		_ZN34_INTERNAL_d08c0201_4_k_cu_932465c34cuda3std3__45__cpo6cbeginE,(_ZN34_INTERNAL_d08c0201_4_k_cu_932465c34cuda3std6ranges3__45__cpo6cbeginE - _ZN34_INTERNAL_d08c0201_4_k_cu_932465c34cuda3std3__45__cpo6cbeginE)
_ZN34_INTERNAL_d08c0201_4_k_cu_932465c34cuda3std3__45__cpo6cbeginE:
	.zero		1
	.type		_ZN34_INTERNAL_d08c0201_4_k_cu_932465c34cuda3std6ranges3__45__cpo6cbeginE,@object
	.size		_ZN34_INTERNAL_d08c0201_4_k_cu_932465c34cuda3std6ranges3__45__cpo6cbeginE,(_ZN34_INTERNAL_d08c0201_4_k_cu_932465c36thrust24THRUST_300001_SM_1000_NS12placeholders2_6E - _ZN34_INTERNAL_d08c0201_4_k_cu_932465c34cuda3std6ranges3__45__cpo6cbeginE)
_ZN34_INTERNAL_d08c0201_4_k_cu_932465c34cuda3std6ranges3__45__cpo6cbeginE:
	.zero		1
	.type		_ZN34_INTERNAL_d08c0201_4_k_cu_932465c36thrust24THRUST_300001_SM_1000_NS12placeholders2_6E,@object
	.size		_ZN34_INTERNAL_d08c0201_4_k_cu_932465c36thrust24THRUST_300001_SM_1000_NS12placeholders2_6E,(_ZN34_INTERNAL_d08c0201_4_k_cu_932465c34cuda3std3__45__cpo7crbeginE - _ZN34_INTERNAL_d08c0201_4_k_cu_932465c36thrust24THRUST_300001_SM_1000_NS12placeholders2_6E)
_ZN34_INTERNAL_d08c0201_4_k_cu_932465c36thrust24THRUST_300001_SM_1000_NS12placeholders2_6E:
	.zero		1
	.type		_ZN34_INTERNAL_d08c0201_4_k_cu_932465c34cuda3std3__45__cpo7crbeginE,@object
	.size		_ZN34_INTERNAL_d08c0201_4_k_cu_932465c34cuda3std3__45__cpo7crbeginE,(_ZN34_INTERNAL_d08c0201_4_k_cu_932465c34cuda3std6ranges3__45__cpo4nextE - _ZN34_INTERNAL_d08c0201_4_k_cu_932465c34cuda3std3__45__cpo7crbeginE)
_ZN34_INTERNAL_d08c0201_4_k_cu_932465c34cuda3std3__45__cpo7crbeginE:
	.zero		1
	.type		_ZN34_INTERNAL_d08c0201_4_k_cu_932465c34cuda3std6ranges3__45__cpo4nextE,@object
	.size		_ZN34_INTERNAL_d08c0201_4_k_cu_932465c34cuda3std6ranges3__45__cpo4nextE,(_ZN34_INTERNAL_d08c0201_4_k_cu_932465c34cuda3std6ranges3__45__cpo4swapE - _ZN34_INTERNAL_d08c0201_4_k_cu_932465c34cuda3std6ranges3__45__cpo4nextE)
_ZN34_INTERNAL_d08c0201_4_k_cu_932465c34cuda3std6ranges3__45__cpo4nextE:
	.zero		1
	.type		_ZN34_INTERNAL_d08c0201_4_k_cu_932465c34cuda3std6ranges3__45__cpo4swapE,@object
	.size		_ZN34_INTERNAL_d08c0201_4_k_cu_932465c34cuda3std6ranges3__45__cpo4swapE,(_ZN34_INTERNAL_d08c0201_4_k_cu_932465c36thrust24THRUST_300001_SM_1000_NS8cuda_cub10par_nosyncE - _ZN34_INTERNAL_d08c0201_4_k_cu_932465c34cuda3std6ranges3__45__cpo4swapE)
_ZN34_INTERNAL_d08c0201_4_k_cu_932465c34cuda3std6ranges3__45__cpo4swapE:
	.zero		1
	.type		_ZN34_INTERNAL_d08c0201_4_k_cu_932465c36thrust24THRUST_300001_SM_1000_NS8cuda_cub10par_nosyncE,@object
	.size		_ZN34_INTERNAL_d08c0201_4_k_cu_932465c36thrust24THRUST_300001_SM_1000_NS8cuda_cub10par_nosyncE,(_ZN34_INTERNAL_d08c0201_4_k_cu_932465c36thrust24THRUST_300001_SM_1000_NS3seqE - _ZN34_INTERNAL_d08c0201_4_k_cu_932465c36thrust24THRUST_300001_SM_1000_NS8cuda_cub10par_nosyncE)
_ZN34_INTERNAL_d08c0201_4_k_cu_932465c36thrust24THRUST_300001_SM_1000_NS8cuda_cub10par_nosyncE:
	.zero		1
	.type		_ZN34_INTERNAL_d08c0201_4_k_cu_932465c36thrust24THRUST_300001_SM_1000_NS3seqE,@object
	.size		_ZN34_INTERNAL_d08c0201_4_k_cu_932465c36thrust24THRUST_300001_SM_1000_NS3seqE,(_ZN34_INTERNAL_d08c0201_4_k_cu_932465c34cuda3std3__420unreachable_sentinelE - _ZN34_INTERNAL_d08c0201_4_k_cu_932465c36thrust24THRUST_300001_SM_1000_NS3seqE)
_ZN34_INTERNAL_d08c0201_4_k_cu_932465c36thrust24THRUST_300001_SM_1000_NS3seqE:
	.zero		1
	.type		_ZN34_INTERNAL_d08c0201_4_k_cu_932465c34cuda3std3__420unreachable_sentinelE,@object
	.size		_ZN34_INTERNAL_d08c0201_4_k_cu_932465c34cuda3std3__420unreachable_sentinelE,(_ZN34_INTERNAL_d08c0201_4_k_cu_932465c34cuda3std6ranges3__45__cpo5ssizeE - _ZN34_INTERNAL_d08c0201_4_k_cu_932465c34cuda3std3__420unreachable_sentinelE)
_ZN34_INTERNAL_d08c0201_4_k_cu_932465c34cuda3std3__420unreachable_sentinelE:
	.zero		1
	.type		_ZN34_INTERNAL_d08c0201_4_k_cu_932465c34cuda3std6ranges3__45__cpo5ssizeE,@object
	.size		_ZN34_INTERNAL_d08c0201_4_k_cu_932465c34cuda3std6ranges3__45__cpo5ssizeE,(_ZN34_INTERNAL_d08c0201_4_k_cu_932465c36thrust24THRUST_300001_SM_1000_NS12placeholders2_3E - _ZN34_INTERNAL_d08c0201_4_k_cu_932465c34cuda3std6ranges3__45__cpo5ssizeE)
_ZN34_INTERNAL_d08c0201_4_k_cu_932465c34cuda3std6ranges3__45__cpo5ssizeE:
	.zero		1
	.type		_ZN34_INTERNAL_d08c0201_4_k_cu_932465c36thrust24THRUST_300001_SM_1000_NS12placeholders2_3E,@object
	.size		_ZN34_INTERNAL_d08c0201_4_k_cu_932465c36thrust24THRUST_300001_SM_1000_NS12placeholders2_3E,(_ZN34_INTERNAL_d08c0201_4_k_cu_932465c34cuda3std3__45__cpo4cendE - _ZN34_INTERNAL_d08c0201_4_k_cu_932465c36thrust24THRUST_300001_SM_1000_NS12placeholders2_3E)
_ZN34_INTERNAL_d08c0201_4_k_cu_932465c36thrust24THRUST_300001_SM_1000_NS12placeholders2_3E:
	.zero		1
	.type		_ZN34_INTERNAL_d08c0201_4_k_cu_932465c34cuda3std3__45__cpo4cendE,@object
	.size		_ZN34_INTERNAL_d08c0201_4_k_cu_932465c34cuda3std3__45__cpo4cendE,(_ZN34_INTERNAL_d08c0201_4_k_cu_932465c34cuda3std6ranges3__45__cpo4cendE - _ZN34_INTERNAL_d08c0201_4_k_cu_932465c34cuda3std3__45__cpo4cendE)
_ZN34_INTERNAL_d08c0201_4_k_cu_932465c34cuda3std3__45__cpo4cendE:
	.zero		1
	.type		_ZN34_INTERNAL_d08c0201_4_k_cu_932465c34cuda3std6ranges3__45__cpo4cendE,@object
	.size		_ZN34_INTERNAL_d08c0201_4_k_cu_932465c34cuda3std6ranges3__45__cpo4cendE,(_ZN34_INTERNAL_d08c0201_4_k_cu_932465c36thrust24THRUST_300001_SM_1000_NS12placeholders2_7E - _ZN34_INTERNAL_d08c0201_4_k_cu_932465c34cuda3std6ranges3__45__cpo4cendE)
_ZN34_INTERNAL_d08c0201_4_k_cu_932465c34cuda3std6ranges3__45__cpo4cendE:
	.zero		1
	.type		_ZN34_INTERNAL_d08c0201_4_k_cu_932465c36thrust24THRUST_300001_SM_1000_NS12placeholders2_7E,@object
	.size		_ZN34_INTERNAL_d08c0201_4_k_cu_932465c36thrust24THRUST_300001_SM_1000_NS12placeholders2_7E,(_ZN34_INTERNAL_d08c0201_4_k_cu_932465c34cuda3std3__45__cpo5crendE - _ZN34_INTERNAL_d08c0201_4_k_cu_932465c36thrust24THRUST_300001_SM_1000_NS12placeholders2_7E)
_ZN34_INTERNAL_d08c0201_4_k_cu_932465c36thrust24THRUST_300001_SM_1000_NS12placeholders2_7E:
	.zero		1
	.type		_ZN34_INTERNAL_d08c0201_4_k_cu_932465c34cuda3std3__45__cpo5crendE,@object
	.size		_ZN34_INTERNAL_d08c0201_4_k_cu_932465c34cuda3std3__45__cpo5crendE,(_ZN34_INTERNAL_d08c0201_4_k_cu_932465c34cuda3std6ranges3__45__cpo4prevE - _ZN34_INTERNAL_d08c0201_4_k_cu_932465c34cuda3std3__45__cpo5crendE)
_ZN34_INTERNAL_d08c0201_4_k_cu_932465c34cuda3std3__45__cpo5crendE:
	.zero		1
	.type		_ZN34_INTERNAL_d08c0201_4_k_cu_932465c34cuda3std6ranges3__45__cpo4prevE,@object
	.size		_ZN34_INTERNAL_d08c0201_4_k_cu_932465c34cuda3std6ranges3__45__cpo4prevE,(_ZN34_INTERNAL_d08c0201_4_k_cu_932465c34cuda3std6ranges3__45__cpo9iter_moveE - _ZN34_INTERNAL_d08c0201_4_k_cu_932465c34cuda3std6ranges3__45__cpo4prevE)
_ZN34_INTERNAL_d08c0201_4_k_cu_932465c34cuda3std6ranges3__45__cpo4prevE:
	.zero		1
	.type		_ZN34_INTERNAL_d08c0201_4_k_cu_932465c34cuda3std6ranges3__45__cpo9iter_moveE,@object
	.size		_ZN34_INTERNAL_d08c0201_4_k_cu_932465c34cuda3std6ranges3__45__cpo9iter_moveE,(_ZN34_INTERNAL_d08c0201_4_k_cu_932465c36thrust24THRUST_300001_SM_1000_NS6system6detail10sequential3seqE - _ZN34_INTERNAL_d08c0201_4_k_cu_932465c34cuda3std6ranges3__45__cpo9iter_moveE)
_ZN34_INTERNAL_d08c0201_4_k_cu_932465c34cuda3std6ranges3__45__cpo9iter_moveE:
	.zero		1
	.type		_ZN34_INTERNAL_d08c0201_4_k_cu_932465c36thrust24THRUST_300001_SM_1000_NS6system6detail10sequential3seqE,@object
	.size		_ZN34_INTERNAL_d08c0201_4_k_cu_932465c36thrust24THRUST_300001_SM_1000_NS6system6detail10sequential3seqE,(_ZN34_INTERNAL_d08c0201_4_k_cu_932465c36thrust24THRUST_300001_SM_1000_NS12placeholders2_9E - _ZN34_INTERNAL_d08c0201_4_k_cu_932465c36thrust24THRUST_300001_SM_1000_NS6system6detail10sequential3seqE)
_ZN34_INTERNAL_d08c0201_4_k_cu_932465c36thrust24THRUST_300001_SM_1000_NS6system6detail10sequential3seqE:
	.zero		1
	.type		_ZN34_INTERNAL_d08c0201_4_k_cu_932465c36thrust24THRUST_300001_SM_1000_NS12placeholders2_9E,@object
	.size		_ZN34_INTERNAL_d08c0201_4_k_cu_932465c36thrust24THRUST_300001_SM_1000_NS12placeholders2_9E,(_ZN34_INTERNAL_d08c0201_4_k_cu_932465c34cuda3std3__419piecewise_constructE - _ZN34_INTERNAL_d08c0201_4_k_cu_932465c36thrust24THRUST_300001_SM_1000_NS12placeholders2_9E)
_ZN34_INTERNAL_d08c0201_4_k_cu_932465c36thrust24THRUST_300001_SM_1000_NS12placeholders2_9E:
	.zero		1
	.type		_ZN34_INTERNAL_d08c0201_4_k_cu_932465c34cuda3std3__419piecewise_constructE,@object
	.size		_ZN34_INTERNAL_d08c0201_4_k_cu_932465c34cuda3std3__419piecewise_constructE,(_ZN34_INTERNAL_d08c0201_4_k_cu_932465c34cuda3std6ranges3__45__cpo5cdataE - _ZN34_INTERNAL_d08c0201_4_k_cu_932465c34cuda3std3__419piecewise_constructE)
_ZN34_INTERNAL_d08c0201_4_k_cu_932465c34cuda3std3__419piecewise_constructE:
	.zero		1
	.type		_ZN34_INTERNAL_d08c0201_4_k_cu_932465c34cuda3std6ranges3__45__cpo5cdataE,@object
	.size		_ZN34_INTERNAL_d08c0201_4_k_cu_932465c34cuda3std6ranges3__45__cpo5cdataE,(_ZN34_INTERNAL_d08c0201_4_k_cu_932465c36thrust24THRUST_300001_SM_1000_NS12placeholders2_1E - _ZN34_INTERNAL_d08c0201_4_k_cu_932465c34cuda3std6ranges3__45__cpo5cdataE)
_ZN34_INTERNAL_d08c0201_4_k_cu_932465c34cuda3std6ranges3__45__cpo5cdataE:
	.zero		1
	.type		_ZN34_INTERNAL_d08c0201_4_k_cu_932465c36thrust24THRUST_300001_SM_1000_NS12placeholders2_1E,@object
	.size		_ZN34_INTERNAL_d08c0201_4_k_cu_932465c36thrust24THRUST_300001_SM_1000_NS12placeholders2_1E,(_ZN34_INTERNAL_d08c0201_4_k_cu_932465c34cuda3std3__45__cpo3endE - _ZN34_INTERNAL_d08c0201_4_k_cu_932465c36thrust24THRUST_300001_SM_1000_NS12placeholders2_1E)
_ZN34_INTERNAL_d08c0201_4_k_cu_932465c36thrust24THRUST_300001_SM_1000_NS12placeholders2_1E:
	.zero		1
	.type		_ZN34_INTERNAL_d08c0201_4_k_cu_932465c34cuda3std3__45__cpo3endE,@object
	.size		_ZN34_INTERNAL_d08c0201_4_k_cu_932465c34cuda3std3__45__cpo3endE,(_ZN34_INTERNAL_d08c0201_4_k_cu_932465c34cuda3std6ranges3__45__cpo3endE - _ZN34_INTERNAL_d08c0201_4_k_cu_932465c34cuda3std3__45__cpo3endE)
_ZN34_INTERNAL_d08c0201_4_k_cu_932465c34cuda3std3__45__cpo3endE:
	.zero		1
	.type		_ZN34_INTERNAL_d08c0201_4_k_cu_932465c34cuda3std6ranges3__45__cpo3endE,@object
	.size		_ZN34_INTERNAL_d08c0201_4_k_cu_932465c34cuda3std6ranges3__45__cpo3endE,(_ZN34_INTERNAL_d08c0201_4_k_cu_932465c36thrust24THRUST_300001_SM_1000_NS12placeholders2_5E - _ZN34_INTERNAL_d08c0201_4_k_cu_932465c34cuda3std6ranges3__45__cpo3endE)
_ZN34_INTERNAL_d08c0201_4_k_cu_932465c34cuda3std6ranges3__45__cpo3endE:
	.zero		1
	.type		_ZN34_INTERNAL_d08c0201_4_k_cu_932465c36thrust24THRUST_300001_SM_1000_NS12placeholders2_5E,@object
	.size		_ZN34_INTERNAL_d08c0201_4_k_cu_932465c36thrust24THRUST_300001_SM_1000_NS12placeholders2_5E,(_ZN34_INTERNAL_d08c0201_4_k_cu_932465c34cuda3std3__45__cpo4rendE - _ZN34_INTERNAL_d08c0201_4_k_cu_932465c36thrust24THRUST_300001_SM_1000_NS12placeholders2_5E)
_ZN34_INTERNAL_d08c0201_4_k_cu_932465c36thrust24THRUST_300001_SM_1000_NS12placeholders2_5E:
	.zero		1
	.type		_ZN34_INTERNAL_d08c0201_4_k_cu_932465c34cuda3std3__45__cpo4rendE,@object
	.size		_ZN34_INTERNAL_d08c0201_4_k_cu_932465c34cuda3std3__45__cpo4rendE,(_ZN34_INTERNAL_d08c0201_4_k_cu_932465c34cuda3std6ranges3__45__cpo9iter_swapE - _ZN34_INTERNAL_d08c0201_4_k_cu_932465c34cuda3std3__45__cpo4rendE)
_ZN34_INTERNAL_d08c0201_4_k_cu_932465c34cuda3std3__45__cpo4rendE:
	.zero		1
	.type		_ZN34_INTERNAL_d08c0201_4_k_cu_932465c34cuda3std6ranges3__45__cpo9iter_swapE,@object
	.size		_ZN34_INTERNAL_d08c0201_4_k_cu_932465c34cuda3std6ranges3__45__cpo9iter_swapE,(_ZN34_INTERNAL_d08c0201_4_k_cu_932465c34cuda3std3__48unexpectE - _ZN34_INTERNAL_d08c0201_4_k_cu_932465c34cuda3std6ranges3__45__cpo9iter_swapE)
_ZN34_INTERNAL_d08c0201_4_k_cu_932465c34cuda3std6ranges3__45__cpo9iter_swapE:
	.zero		1
	.type		_ZN34_INTERNAL_d08c0201_4_k_cu_932465c34cuda3std3__48unexpectE,@object
	.size		_ZN34_INTERNAL_d08c0201_4_k_cu_932465c34cuda3std3__48unexpectE,(_ZN34_INTERNAL_d08c0201_4_k_cu_932465c36thrust24THRUST_300001_SM_1000_NS8cuda_cub3parE - _ZN34_INTERNAL_d08c0201_4_k_cu_932465c34cuda3std3__48unexpectE)
_ZN34_INTERNAL_d08c0201_4_k_cu_932465c34cuda3std3__48unexpectE:
	.zero		1
	.type		_ZN34_INTERNAL_d08c0201_4_k_cu_932465c36thrust24THRUST_300001_SM_1000_NS8cuda_cub3parE,@object
	.size		_ZN34_INTERNAL_d08c0201_4_k_cu_932465c36thrust24THRUST_300001_SM_1000_NS8cuda_cub3parE,(.L_29 - _ZN34_INTERNAL_d08c0201_4_k_cu_932465c36thrust24THRUST_300001_SM_1000_NS8cuda_cub3parE)
_ZN34_INTERNAL_d08c0201_4_k_cu_932465c36thrust24THRUST_300001_SM_1000_NS8cuda_cub3parE:
	.zero		1
.L_29:


//--------------------- .nv.shared._ZN3cub18CUB_300001_SM_10006detail11EmptyKernelIvEEvv --------------------------
	.section	.nv.shared._ZN3cub18CUB_300001_SM_10006detail11EmptyKernelIvEEvv,"aw",@nobits
	.sectionflags	@""
	.align	16
	.zero		1024


//--------------------- .nv.shared._Z7reduce3PiS_i --------------------------
	.section	.nv.shared._Z7reduce3PiS_i,"aw",@nobits
	.sectionflags	@""
	.align	16
	.zero		1024


//--------------------- .nv.shared._Z7reduce2PiS_i --------------------------
	.section	.nv.shared._Z7reduce2PiS_i,"aw",@nobits
	.sectionflags	@""
	.align	16
	.zero		1024


//--------------------- .nv.shared._Z7reduce1PiS_i --------------------------
	.section	.nv.shared._Z7reduce1PiS_i,"aw",@nobits
	.sectionflags	@""
	.align	16
	.zero		1024


//--------------------- .nv.shared._Z7reduce0PiS_i --------------------------
	.section	.nv.shared._Z7reduce0PiS_i,"aw",@nobits
	.sectionflags	@""
	.align	16
	.zero		1024


//--------------------- .nv.constant0._ZN3cub18CUB_300001_SM_10006detail8for_each13static_kernelINS2_12policy_hub_t12policy_500_tEmN6thrust24THRUST_300001_SM_1000_NS8cuda_cub20__uninitialized_fill7functorINS7_10device_ptrIiEEiEEEEvT0_T1_ --------------------------
	.section	.nv.constant0._ZN3cub18CUB_300001_SM_10006detail8for_each13static_kernelINS2_12policy_hub_t12policy_500_tEmN6thrust24THRUST_300001_SM_1000_NS8cuda_cub20__uninitialized_fill7functorINS7_10device_ptrIiEEiEEEEvT0_T1_,"a",@progbits
	.sectionflags	@""
	.align	4
.nv.constant0._ZN3cub18CUB_300001_SM_10006detail8for_each13static_kernelINS2_12policy_hub_t12policy_500_tEmN6thrust24THRUST_300001_SM_1000_NS8cuda_cub20__uninitialized_fill7functorINS7_10device_ptrIiEEiEEEEvT0_T1_:
	.zero		920


//--------------------- .nv.constant0._ZN3cub18CUB_300001_SM_10006detail11EmptyKernelIvEEvv --------------------------
	.section	.nv.constant0._ZN3cub18CUB_300001_SM_10006detail11EmptyKernelIvEEvv,"a",@progbits
	.sectionflags	@""
	.align	4
.nv.constant0._ZN3cub18CUB_300001_SM_10006detail11EmptyKernelIvEEvv:
	.zero		896


//--------------------- .nv.constant0._Z7reduce3PiS_i --------------------------
	.section	.nv.constant0._Z7reduce3PiS_i,"a",@progbits
	.sectionflags	@""
	.align	4
.nv.constant0._Z7reduce3PiS_i:
	.zero		916


//--------------------- .nv.constant0._Z7reduce2PiS_i --------------------------
	.section	.nv.constant0._Z7reduce2PiS_i,"a",@progbits
	.sectionflags	@""
	.align	4
.nv.constant0._Z7reduce2PiS_i:
	.zero		916


//--------------------- .nv.constant0._Z7reduce1PiS_i --------------------------
	.section	.nv.constant0._Z7reduce1PiS_i,"a",@progbits
	.sectionflags	@""
	.align	4
.nv.constant0._Z7reduce1PiS_i:
	.zero		916


//--------------------- .nv.constant0._Z7reduce0PiS_i --------------------------
	.section	.nv.constant0._Z7reduce0PiS_i,"a",@progbits
	.sectionflags	@""
	.align	4
.nv.constant0._Z7reduce0PiS_i:
	.zero		916


//--------------------- SYMBOLS --------------------------

	.type		.nv.reservedSmem.offset0,@object
	.size		.nv.reservedSmem.offset0,0x4
	.type		.nv.reservedSmem.cap,@object
	.size		.nv.reservedSmem.cap,0x4
